//
// Generated by NVIDIA NVVM Compiler
//
// Compiler Build ID: CL-36424714
// Cuda compilation tools, release 13.0, V13.0.88
// Based on NVVM 20.0.0
//

.version 9.0
.target sm_100
.address_size 64

	// .globl	_Z19loadEmbeddingKernelPfiiiS_S_
.extern .shared .align 16 .b8 shared_buf[];

.visible .entry _Z19loadEmbeddingKernelPfiiiS_S_(
	.param .u64 .ptr .align 1 _Z19loadEmbeddingKernelPfiiiS_S__param_0,
	.param .u32 _Z19loadEmbeddingKernelPfiiiS_S__param_1,
	.param .u32 _Z19loadEmbeddingKernelPfiiiS_S__param_2,
	.param .u32 _Z19loadEmbeddingKernelPfiiiS_S__param_3,
	.param .u64 .ptr .align 1 _Z19loadEmbeddingKernelPfiiiS_S__param_4,
	.param .u64 .ptr .align 1 _Z19loadEmbeddingKernelPfiiiS_S__param_5
)
{
	.reg .pred 	%p<2>;
	.reg .b32 	%r<10>;
	.reg .b32 	%f<4>;
	.reg .b64 	%rd<13>;

	ld.param.u64 	%rd1, [_Z19loadEmbeddingKernelPfiiiS_S__param_0];
	ld.param.u32 	%r2, [_Z19loadEmbeddingKernelPfiiiS_S__param_1];
	ld.param.u32 	%r3, [_Z19loadEmbeddingKernelPfiiiS_S__param_2];
	ld.param.u32 	%r4, [_Z19loadEmbeddingKernelPfiiiS_S__param_3];
	ld.param.u64 	%rd2, [_Z19loadEmbeddingKernelPfiiiS_S__param_4];
	ld.param.u64 	%rd3, [_Z19loadEmbeddingKernelPfiiiS_S__param_5];
	mov.u32 	%r5, %tid.x;
	mov.u32 	%r6, %ctaid.x;
	mov.u32 	%r7, %ntid.x;
	mad.lo.s32 	%r1, %r6, %r7, %r5;
	setp.ge.s32 	%p1, %r1, %r4;
	@%p1 bra 	$L__BB0_2;
	cvta.to.global.u64 	%rd4, %rd2;
	cvta.to.global.u64 	%rd5, %rd3;
	cvta.to.global.u64 	%rd6, %rd1;
	mad.lo.s32 	%r8, %r4, %r2, %r1;
	mul.wide.s32 	%rd7, %r8, 4;
	add.s64 	%rd8, %rd4, %rd7;
	ld.global.f32 	%f1, [%rd8];
	mad.lo.s32 	%r9, %r4, %r3, %r1;
	mul.wide.s32 	%rd9, %r9, 4;
	add.s64 	%rd10, %rd5, %rd9;
	ld.global.f32 	%f2, [%rd10];
	add.f32 	%f3, %f1, %f2;
	mul.wide.s32 	%rd11, %r1, 4;
	add.s64 	%rd12, %rd6, %rd11;
	st.global.f32 	[%rd12], %f3;
$L__BB0_2:
	ret;

}
	// .globl	_Z15layerNormKernelPfS_S_S_
.visible .entry _Z15layerNormKernelPfS_S_S_(
	.param .u64 .ptr .align 1 _Z15layerNormKernelPfS_S_S__param_0,
	.param .u64 .ptr .align 1 _Z15layerNormKernelPfS_S_S__param_1,
	.param .u64 .ptr .align 1 _Z15layerNormKernelPfS_S_S__param_2,
	.param .u64 .ptr .align 1 _Z15layerNormKernelPfS_S_S__param_3
)
{
	.reg .pred 	%p<6>;
	.reg .b32 	%r<21>;
	.reg .b32 	%f<24>;
	.reg .b64 	%rd<15>;

	ld.param.u64 	%rd2, [_Z15layerNormKernelPfS_S_S__param_0];
	ld.param.u64 	%rd3, [_Z15layerNormKernelPfS_S_S__param_1];
	ld.param.u64 	%rd4, [_Z15layerNormKernelPfS_S_S__param_2];
	ld.param.u64 	%rd5, [_Z15layerNormKernelPfS_S_S__param_3];
	cvta.to.global.u64 	%rd6, %rd5;
	mov.u32 	%r1, %tid.x;
	mov.u32 	%r2, %ntid.x;
	shl.b32 	%r9, %r2, 2;
	mov.u32 	%r10, shared_buf;
	add.s32 	%r3, %r10, %r9;
	mul.wide.u32 	%rd7, %r1, 4;
	add.s64 	%rd1, %rd6, %rd7;
	ld.global.f32 	%f1, [%rd1];
	shl.b32 	%r11, %r1, 2;
	add.s32 	%r4, %r10, %r11;
	st.shared.f32 	[%r4], %f1;
	mul.f32 	%f2, %f1, %f1;
	add.s32 	%r12, %r3, %r11;
	st.shared.f32 	[%r12], %f2;
	bar.sync 	0;
	setp.lt.u32 	%p1, %r2, 2;
	@%p1 bra 	$L__BB1_5;
	add.s32 	%r6, %r4, %r9;
	mov.b32 	%r20, 1;
$L__BB1_2:
	and.b32  	%r15, %r20, %r1;
	setp.ne.s32 	%p2, %r15, 0;
	add.s32 	%r16, %r20, %r1;
	setp.ge.s32 	%p3, %r16, %r2;
	or.pred  	%p4, %p2, %p3;
	@%p4 bra 	$L__BB1_4;
	shl.b32 	%r17, %r20, 2;
	add.s32 	%r18, %r4, %r17;
	ld.shared.f32 	%f3, [%r18];
	ld.shared.f32 	%f4, [%r4];
	add.f32 	%f5, %f3, %f4;
	st.shared.f32 	[%r4], %f5;
	add.s32 	%r19, %r18, %r9;
	ld.shared.f32 	%f6, [%r19];
	ld.shared.f32 	%f7, [%r6];
	add.f32 	%f8, %f6, %f7;
	st.shared.f32 	[%r6], %f8;
$L__BB1_4:
	bar.sync 	0;
	shl.b32 	%r20, %r20, 1;
	setp.lt.s32 	%p5, %r20, %r2;
	@%p5 bra 	$L__BB1_2;
$L__BB1_5:
	cvta.to.global.u64 	%rd8, %rd3;
	cvta.to.global.u64 	%rd9, %rd4;
	cvta.to.global.u64 	%rd10, %rd2;
	ld.shared.f32 	%f9, [shared_buf];
	cvt.rn.f32.u32 	%f10, %r2;
	div.rn.f32 	%f11, %f9, %f10;
	ld.shared.f32 	%f12, [%r3];
	div.rn.f32 	%f13, %f12, %f10;
	mul.f32 	%f14, %f11, %f11;
	sub.f32 	%f15, %f13, %f14;
	add.f32 	%f16, %f15, 0f3727C5AC;
	sqrt.rn.f32 	%f17, %f16;
	ld.global.f32 	%f18, [%rd1];
	sub.f32 	%f19, %f18, %f11;
	div.rn.f32 	%f20, %f19, %f17;
	add.s64 	%rd12, %rd8, %rd7;
	ld.global.f32 	%f21, [%rd12];
	add.s64 	%rd13, %rd9, %rd7;
	ld.global.f32 	%f22, [%rd13];
	fma.rn.f32 	%f23, %f21, %f20, %f22;
	add.s64 	%rd14, %rd10, %rd7;
	st.global.f32 	[%rd14], %f23;
	ret;

}
	// .globl	_Z9qkvKernelPfS_S_S_S_
.visible .entry _Z9qkvKernelPfS_S_S_S_(
	.param .u64 .ptr .align 1 _Z9qkvKernelPfS_S_S_S__param_0,
	.param .u64 .ptr .align 1 _Z9qkvKernelPfS_S_S_S__param_1,
	.param .u64 .ptr .align 1 _Z9qkvKernelPfS_S_S_S__param_2,
	.param .u64 .ptr .align 1 _Z9qkvKernelPfS_S_S_S__param_3,
	.param .u64 .ptr .align 1 _Z9qkvKernelPfS_S_S_S__param_4
)
{
	.reg .pred 	%p<7>;
	.reg .b32 	%r<18>;
	.reg .b32 	%f<13>;
	.reg .b64 	%rd<22>;

	ld.param.u64 	%rd4, [_Z9qkvKernelPfS_S_S_S__param_0];
	ld.param.u64 	%rd2, [_Z9qkvKernelPfS_S_S_S__param_1];
	ld.param.u64 	%rd3, [_Z9qkvKernelPfS_S_S_S__param_2];
	ld.param.u64 	%rd5, [_Z9qkvKernelPfS_S_S_S__param_3];
	ld.param.u64 	%rd6, [_Z9qkvKernelPfS_S_S_S__param_4];
	cvta.to.global.u64 	%rd1, %rd6;
	cvta.to.global.u64 	%rd7, %rd5;
	cvta.to.global.u64 	%rd8, %rd4;
	mov.u32 	%r1, %tid.x;
	mov.u32 	%r2, %ctaid.x;
	mov.u32 	%r3, %ntid.x;
	mul.wide.u32 	%rd9, %r1, 4;
	add.s64 	%rd10, %rd8, %rd9;
	ld.global.f32 	%f1, [%rd10];
	mad.lo.s32 	%r7, %r2, %r3, %r1;
	mul.wide.u32 	%rd11, %r7, 4;
	add.s64 	%rd12, %rd7, %rd11;
	ld.global.f32 	%f2, [%rd12];
	mul.f32 	%f3, %f1, %f2;
	shl.b32 	%r8, %r1, 2;
	mov.u32 	%r9, shared_buf;
	add.s32 	%r4, %r9, %r8;
	st.shared.f32 	[%r4], %f3;
	bar.sync 	0;
	setp.lt.u32 	%p1, %r3, 2;
	@%p1 bra 	$L__BB2_5;
	mov.b32 	%r17, 1;
$L__BB2_2:
	and.b32  	%r12, %r17, %r1;
	setp.ne.s32 	%p2, %r12, 0;
	add.s32 	%r13, %r17, %r1;
	setp.ge.s32 	%p3, %r13, %r3;
	or.pred  	%p4, %p2, %p3;
	@%p4 bra 	$L__BB2_4;
	shl.b32 	%r14, %r17, 2;
	add.s32 	%r15, %r4, %r14;
	ld.shared.f32 	%f4, [%r15];
	ld.shared.f32 	%f5, [%r4];
	add.f32 	%f6, %f4, %f5;
	st.shared.f32 	[%r4], %f6;
$L__BB2_4:
	bar.sync 	0;
	shl.b32 	%r17, %r17, 1;
	setp.lt.s32 	%p5, %r17, %r3;
	@%p5 bra 	$L__BB2_2;
$L__BB2_5:
	setp.ge.u32 	%p6, %r2, %r3;
	@%p6 bra 	$L__BB2_7;
	ld.shared.f32 	%f10, [shared_buf];
	mul.wide.u32 	%rd18, %r2, 4;
	add.s64 	%rd19, %rd1, %rd18;
	ld.global.f32 	%f11, [%rd19];
	cvta.to.global.u64 	%rd20, %rd2;
	add.s64 	%rd21, %rd20, %rd18;
	add.f32 	%f12, %f10, %f11;
	st.global.f32 	[%rd21], %f12;
	bra.uni 	$L__BB2_8;
$L__BB2_7:
	ld.shared.f32 	%f7, [shared_buf];
	mul.wide.u32 	%rd13, %r2, 4;
	add.s64 	%rd14, %rd1, %rd13;
	ld.global.f32 	%f8, [%rd14];
	sub.s32 	%r16, %r2, %r3;
	cvta.to.global.u64 	%rd15, %rd3;
	mul.wide.u32 	%rd16, %r16, 4;
	add.s64 	%rd17, %rd15, %rd16;
	add.f32 	%f9, %f7, %f8;
	st.global.f32 	[%rd17], %f9;
$L__BB2_8:
	ret;

}
	// .globl	_Z10attnKerneliPfS_S_i
.visible .entry _Z10attnKerneliPfS_S_i(
	.param .u32 _Z10attnKerneliPfS_S_i_param_0,
	.param .u64 .ptr .align 1 _Z10attnKerneliPfS_S_i_param_1,
	.param .u64 .ptr .align 1 _Z10attnKerneliPfS_S_i_param_2,
	.param .u64 .ptr .align 1 _Z10attnKerneliPfS_S_i_param_3,
	.param .u32 _Z10attnKerneliPfS_S_i_param_4
)
{
	.reg .pred 	%p<14>;
	.reg .b32 	%r<38>;
	.reg .b32 	%f<73>;
	.reg .b64 	%rd<31>;

	ld.param.u32 	%r10, [_Z10attnKerneliPfS_S_i_param_0];
	ld.param.u64 	%rd8, [_Z10attnKerneliPfS_S_i_param_1];
	ld.param.u64 	%rd9, [_Z10attnKerneliPfS_S_i_param_2];
	ld.param.u64 	%rd10, [_Z10attnKerneliPfS_S_i_param_3];
	ld.param.u32 	%r11, [_Z10attnKerneliPfS_S_i_param_4];
	cvta.to.global.u64 	%rd11, %rd9;
	cvta.to.global.u64 	%rd12, %rd8;
	cvta.to.global.u64 	%rd13, %rd10;
	mov.u32 	%r12, %tid.x;
	mov.u32 	%r13, %ctaid.x;
	mov.u32 	%r1, %ntid.x;
	mul.lo.s32 	%r14, %r13, %r1;
	cvt.u64.u32 	%rd14, %r14;
	mul.wide.u32 	%rd15, %r14, 4;
	add.s64 	%rd30, %rd13, %rd15;
	cvt.rn.f32.u32 	%f16, %r1;
	sqrt.rn.f32 	%f17, %f16;
	rcp.rn.f32 	%f1, %f17;
	add.s32 	%r15, %r11, %r12;
	mul.wide.s32 	%rd16, %r15, 4;
	add.s64 	%rd17, %rd30, %rd16;
	ld.global.f32 	%f18, [%rd17];
	cvt.u64.u32 	%rd2, %r12;
	add.s64 	%rd18, %rd14, %rd2;
	shl.b64 	%rd19, %rd18, 2;
	add.s64 	%rd3, %rd12, %rd19;
	st.global.f32 	[%rd3], %f18;
	add.s64 	%rd4, %rd11, %rd19;
	ld.global.f32 	%f19, [%rd4];
	mul.wide.u32 	%rd20, %r12, 4;
	add.s64 	%rd21, %rd30, %rd20;
	ld.global.f32 	%f20, [%rd21];
	mul.f32 	%f21, %f19, %f20;
	shl.b32 	%r16, %r12, 2;
	mov.u32 	%r17, shared_buf;
	add.s32 	%r2, %r17, %r16;
	st.shared.f32 	[%r2], %f21;
	bar.sync 	0;
	setp.lt.u32 	%p1, %r1, 2;
	@%p1 bra 	$L__BB3_5;
	mov.b32 	%r35, 1;
$L__BB3_2:
	cvt.u32.u64 	%r19, %rd2;
	and.b32  	%r20, %r35, %r19;
	setp.ne.s32 	%p2, %r20, 0;
	add.s32 	%r21, %r35, %r19;
	setp.ge.s32 	%p3, %r21, %r1;
	or.pred  	%p4, %p2, %p3;
	@%p4 bra 	$L__BB3_4;
	shl.b32 	%r22, %r35, 2;
	add.s32 	%r23, %r2, %r22;
	ld.shared.f32 	%f22, [%r23];
	ld.shared.f32 	%f23, [%r2];
	add.f32 	%f24, %f22, %f23;
	st.shared.f32 	[%r2], %f24;
$L__BB3_4:
	bar.sync 	0;
	shl.b32 	%r35, %r35, 1;
	setp.lt.s32 	%p5, %r35, %r1;
	@%p5 bra 	$L__BB3_2;
$L__BB3_5:
	setp.gt.s32 	%p6, %r10, 0;
	@%p6 bra 	$L__BB3_7;
	ld.global.f32 	%f71, [%rd3];
	mov.f32 	%f66, 0f3F800000;
	bra.uni 	$L__BB3_17;
$L__BB3_7:
	ld.shared.f32 	%f26, [shared_buf];
	shl.b32 	%r5, %r11, 1;
	mul.f32 	%f67, %f1, %f26;
	mov.f32 	%f66, 0f3F800000;
	mov.b32 	%r36, 1;
	mul.wide.s32 	%rd23, %r5, 4;
	shl.b64 	%rd24, %rd2, 2;
	cvt.u32.u64 	%r26, %rd2;
	mul.wide.s32 	%rd28, %r11, 4;
$L__BB3_8:
	setp.lt.u32 	%p7, %r1, 2;
	add.s64 	%rd30, %rd30, %rd23;
	ld.global.f32 	%f27, [%rd4];
	add.s64 	%rd7, %rd30, %rd24;
	ld.global.f32 	%f28, [%rd7];
	mul.f32 	%f29, %f27, %f28;
	st.shared.f32 	[%r2], %f29;
	bar.sync 	0;
	@%p7 bra 	$L__BB3_13;
	mov.b32 	%r37, 1;
$L__BB3_10:
	and.b32  	%r27, %r37, %r26;
	setp.ne.s32 	%p8, %r27, 0;
	add.s32 	%r28, %r37, %r26;
	setp.ge.s32 	%p9, %r28, %r1;
	or.pred  	%p10, %p8, %p9;
	@%p10 bra 	$L__BB3_12;
	shl.b32 	%r29, %r37, 2;
	add.s32 	%r30, %r2, %r29;
	ld.shared.f32 	%f30, [%r30];
	ld.shared.f32 	%f31, [%r2];
	add.f32 	%f32, %f30, %f31;
	st.shared.f32 	[%r2], %f32;
$L__BB3_12:
	bar.sync 	0;
	shl.b32 	%r37, %r37, 1;
	setp.lt.s32 	%p11, %r37, %r1;
	@%p11 bra 	$L__BB3_10;
$L__BB3_13:
	ld.shared.f32 	%f33, [shared_buf];
	mul.f32 	%f6, %f1, %f33;
	setp.leu.f32 	%p12, %f6, %f67;
	@%p12 bra 	$L__BB3_15;
	sub.f32 	%f49, %f67, %f6;
	fma.rn.f32 	%f50, %f49, 0f3BBB989D, 0f3F000000;
	cvt.sat.f32.f32 	%f51, %f50;
	mov.f32 	%f52, 0f4B400001;
	mov.f32 	%f53, 0f437C0000;
	fma.rm.f32 	%f54, %f51, %f53, %f52;
	add.f32 	%f55, %f54, 0fCB40007F;
	neg.f32 	%f56, %f55;
	fma.rn.f32 	%f57, %f49, 0f3FB8AA3B, %f56;
	fma.rn.f32 	%f58, %f49, 0f32A57060, %f57;
	mov.b32 	%r33, %f54;
	shl.b32 	%r34, %r33, 23;
	mov.b32 	%f59, %r34;
	ex2.approx.ftz.f32 	%f60, %f58;
	mul.f32 	%f61, %f60, %f59;
	add.s64 	%rd29, %rd7, %rd28;
	ld.global.f32 	%f62, [%rd29];
	ld.global.f32 	%f63, [%rd3];
	fma.rn.f32 	%f71, %f61, %f63, %f62;
	st.global.f32 	[%rd3], %f71;
	fma.rn.f32 	%f66, %f66, %f61, 0f3F800000;
	mov.f32 	%f67, %f6;
	bra.uni 	$L__BB3_16;
$L__BB3_15:
	sub.f32 	%f34, %f6, %f67;
	fma.rn.f32 	%f35, %f34, 0f3BBB989D, 0f3F000000;
	cvt.sat.f32.f32 	%f36, %f35;
	mov.f32 	%f37, 0f4B400001;
	mov.f32 	%f38, 0f437C0000;
	fma.rm.f32 	%f39, %f36, %f38, %f37;
	add.f32 	%f40, %f39, 0fCB40007F;
	neg.f32 	%f41, %f40;
	fma.rn.f32 	%f42, %f34, 0f3FB8AA3B, %f41;
	fma.rn.f32 	%f43, %f34, 0f32A57060, %f42;
	mov.b32 	%r31, %f39;
	shl.b32 	%r32, %r31, 23;
	mov.b32 	%f44, %r32;
	ex2.approx.ftz.f32 	%f45, %f43;
	mul.f32 	%f46, %f45, %f44;
	add.s64 	%rd27, %rd7, %rd28;
	ld.global.f32 	%f47, [%rd27];
	ld.global.f32 	%f48, [%rd3];
	fma.rn.f32 	%f71, %f46, %f47, %f48;
	st.global.f32 	[%rd3], %f71;
	add.f32 	%f66, %f66, %f46;
$L__BB3_16:
	add.s32 	%r9, %r36, 1;
	setp.ne.s32 	%p13, %r36, %r10;
	mov.u32 	%r36, %r9;
	@%p13 bra 	$L__BB3_8;
$L__BB3_17:
	div.rn.f32 	%f65, %f71, %f66;
	st.global.f32 	[%rd3], %f65;
	ret;

}
	// .globl	_Z10gemvKernelPfS_S_S_
.visible .entry _Z10gemvKernelPfS_S_S_(
	.param .u64 .ptr .align 1 _Z10gemvKernelPfS_S_S__param_0,
	.param .u64 .ptr .align 1 _Z10gemvKernelPfS_S_S__param_1,
	.param .u64 .ptr .align 1 _Z10gemvKernelPfS_S_S__param_2,
	.param .u64 .ptr .align 1 _Z10gemvKernelPfS_S_S__param_3
)
{
	.reg .pred 	%p<8>;
	.reg .b32 	%r<17>;
	.reg .b32 	%f<12>;
	.reg .b64 	%rd<17>;

	ld.param.u64 	%rd1, [_Z10gemvKernelPfS_S_S__param_0];
	ld.param.u64 	%rd3, [_Z10gemvKernelPfS_S_S__param_1];
	ld.param.u64 	%rd4, [_Z10gemvKernelPfS_S_S__param_2];
	ld.param.u64 	%rd2, [_Z10gemvKernelPfS_S_S__param_3];
	cvta.to.global.u64 	%rd5, %rd4;
	cvta.to.global.u64 	%rd6, %rd3;
	mov.u32 	%r1, %tid.x;
	mov.u32 	%r2, %ctaid.x;
	mov.u32 	%r3, %ntid.x;
	mad.lo.s32 	%r7, %r2, %r3, %r1;
	mul.wide.u32 	%rd7, %r7, 4;
	add.s64 	%rd8, %rd6, %rd7;
	ld.global.f32 	%f4, [%rd8];
	mul.wide.u32 	%rd9, %r1, 4;
	add.s64 	%rd10, %rd5, %rd9;
	ld.global.f32 	%f5, [%rd10];
	mul.f32 	%f6, %f4, %f5;
	shl.b32 	%r8, %r1, 2;
	mov.u32 	%r9, shared_buf;
	add.s32 	%r4, %r9, %r8;
	st.shared.f32 	[%r4], %f6;
	bar.sync 	0;
	setp.lt.u32 	%p1, %r3, 2;
	@%p1 bra 	$L__BB4_5;
	mov.b32 	%r16, 1;
$L__BB4_2:
	and.b32  	%r12, %r16, %r1;
	setp.ne.s32 	%p2, %r12, 0;
	add.s32 	%r13, %r16, %r1;
	setp.ge.s32 	%p3, %r13, %r3;
	or.pred  	%p4, %p2, %p3;
	@%p4 bra 	$L__BB4_4;
	shl.b32 	%r14, %r16, 2;
	add.s32 	%r15, %r4, %r14;
	ld.shared.f32 	%f7, [%r15];
	ld.shared.f32 	%f8, [%r4];
	add.f32 	%f9, %f7, %f8;
	st.shared.f32 	[%r4], %f9;
$L__BB4_4:
	bar.sync 	0;
	shl.b32 	%r16, %r16, 1;
	setp.lt.s32 	%p5, %r16, %r3;
	@%p5 bra 	$L__BB4_2;
$L__BB4_5:
	setp.ne.s32 	%p6, %r1, 0;
	@%p6 bra 	$L__BB4_9;
	ld.shared.f32 	%f11, [shared_buf];
	setp.eq.s64 	%p7, %rd2, 0;
	@%p7 bra 	$L__BB4_8;
	cvta.to.global.u64 	%rd11, %rd2;
	mul.wide.u32 	%rd12, %r2, 4;
	add.s64 	%rd13, %rd11, %rd12;
	ld.global.f32 	%f10, [%rd13];
	add.f32 	%f11, %f11, %f10;
$L__BB4_8:
	cvta.to.global.u64 	%rd14, %rd1;
	mul.wide.u32 	%rd15, %r2, 4;
	add.s64 	%rd16, %rd14, %rd15;
	st.global.f32 	[%rd16], %f11;
$L__BB4_9:
	ret;

}
	// .globl	_Z13gemvSumKernelPfS_S_S_
.visible .entry _Z13gemvSumKernelPfS_S_S_(
	.param .u64 .ptr .align 1 _Z13gemvSumKernelPfS_S_S__param_0,
	.param .u64 .ptr .align 1 _Z13gemvSumKernelPfS_S_S__param_1,
	.param .u64 .ptr .align 1 _Z13gemvSumKernelPfS_S_S__param_2,
	.param .u64 .ptr .align 1 _Z13gemvSumKernelPfS_S_S__param_3
)
{
	.reg .pred 	%p<7>;
	.reg .b32 	%r<17>;
	.reg .b32 	%f<12>;
	.reg .b64 	%rd<16>;

	ld.param.u64 	%rd1, [_Z13gemvSumKernelPfS_S_S__param_0];
	ld.param.u64 	%rd3, [_Z13gemvSumKernelPfS_S_S__param_1];
	ld.param.u64 	%rd4, [_Z13gemvSumKernelPfS_S_S__param_2];
	ld.param.u64 	%rd2, [_Z13gemvSumKernelPfS_S_S__param_3];
	cvta.to.global.u64 	%rd5, %rd4;
	cvta.to.global.u64 	%rd6, %rd3;
	mov.u32 	%r1, %tid.x;
	mov.u32 	%r2, %ctaid.x;
	mov.u32 	%r3, %ntid.x;
	mad.lo.s32 	%r7, %r2, %r3, %r1;
	mul.wide.u32 	%rd7, %r7, 4;
	add.s64 	%rd8, %rd6, %rd7;
	ld.global.f32 	%f1, [%rd8];
	mul.wide.u32 	%rd9, %r1, 4;
	add.s64 	%rd10, %rd5, %rd9;
	ld.global.f32 	%f2, [%rd10];
	mul.f32 	%f3, %f1, %f2;
	shl.b32 	%r8, %r1, 2;
	mov.u32 	%r9, shared_buf;
	add.s32 	%r4, %r9, %r8;
	st.shared.f32 	[%r4], %f3;
	bar.sync 	0;
	setp.lt.u32 	%p1, %r3, 2;
	@%p1 bra 	$L__BB5_5;
	mov.b32 	%r16, 1;
$L__BB5_2:
	and.b32  	%r12, %r16, %r1;
	setp.ne.s32 	%p2, %r12, 0;
	add.s32 	%r13, %r16, %r1;
	setp.ge.s32 	%p3, %r13, %r3;
	or.pred  	%p4, %p2, %p3;
	@%p4 bra 	$L__BB5_4;
	shl.b32 	%r14, %r16, 2;
	add.s32 	%r15, %r4, %r14;
	ld.shared.f32 	%f4, [%r15];
	ld.shared.f32 	%f5, [%r4];
	add.f32 	%f6, %f4, %f5;
	st.shared.f32 	[%r4], %f6;
$L__BB5_4:
	bar.sync 	0;
	shl.b32 	%r16, %r16, 1;
	setp.lt.s32 	%p5, %r16, %r3;
	@%p5 bra 	$L__BB5_2;
$L__BB5_5:
	setp.ne.s32 	%p6, %r1, 0;
	@%p6 bra 	$L__BB5_7;
	ld.shared.f32 	%f7, [shared_buf];
	cvta.to.global.u64 	%rd11, %rd2;
	mul.wide.u32 	%rd12, %r2, 4;
	add.s64 	%rd13, %rd11, %rd12;
	ld.global.f32 	%f8, [%rd13];
	add.f32 	%f9, %f7, %f8;
	cvta.to.global.u64 	%rd14, %rd1;
	add.s64 	%rd15, %rd14, %rd12;
	ld.global.f32 	%f10, [%rd15];
	add.f32 	%f11, %f10, %f9;
	st.global.f32 	[%rd15], %f11;
$L__BB5_7:
	ret;

}
	// .globl	_Z14gemvSumKernelNPfS_S_S_i
.visible .entry _Z14gemvSumKernelNPfS_S_S_i(
	.param .u64 .ptr .align 1 _Z14gemvSumKernelNPfS_S_S_i_param_0,
	.param .u64 .ptr .align 1 _Z14gemvSumKernelNPfS_S_S_i_param_1,
	.param .u64 .ptr .align 1 _Z14gemvSumKernelNPfS_S_S_i_param_2,
	.param .u64 .ptr .align 1 _Z14gemvSumKernelNPfS_S_S_i_param_3,
	.param .u32 _Z14gemvSumKernelNPfS_S_S_i_param_4
)
{
	.reg .pred 	%p<16>;
	.reg .b32 	%r<32>;
	.reg .b32 	%f<120>;
	.reg .b64 	%rd<44>;

	ld.param.u64 	%rd23, [_Z14gemvSumKernelNPfS_S_S_i_param_0];
	ld.param.u64 	%rd25, [_Z14gemvSumKernelNPfS_S_S_i_param_1];
	ld.param.u64 	%rd26, [_Z14gemvSumKernelNPfS_S_S_i_param_2];
	ld.param.u64 	%rd24, [_Z14gemvSumKernelNPfS_S_S_i_param_3];
	ld.param.u32 	%r16, [_Z14gemvSumKernelNPfS_S_S_i_param_4];
	cvta.to.global.u64 	%rd1, %rd26;
	cvta.to.global.u64 	%rd2, %rd25;
	mov.u32 	%r1, %tid.x;
	mov.u32 	%r2, %ctaid.x;
	mov.u32 	%r3, %ntid.x;
	setp.eq.s32 	%p1, %r16, 0;
	mov.f32 	%f119, 0f00000000;
	@%p1 bra 	$L__BB6_13;
	mad.lo.s32 	%r17, %r2, %r3, %r1;
	mul.lo.s32 	%r18, %r16, %r17;
	mul.wide.s32 	%rd27, %r18, 4;
	add.s64 	%rd38, %rd2, %rd27;
	mul.lo.s32 	%r19, %r16, %r1;
	mul.wide.s32 	%rd28, %r19, 4;
	add.s64 	%rd39, %rd1, %rd28;
	and.b32  	%r4, %r16, 15;
	setp.lt.u32 	%p2, %r16, 16;
	mov.f32 	%f119, 0f00000000;
	@%p2 bra 	$L__BB6_4;
	and.b32  	%r20, %r16, -16;
	neg.s32 	%r29, %r20;
	mov.f32 	%f119, 0f00000000;
	mov.u64 	%rd34, %rd38;
	mov.u64 	%rd35, %rd39;
$L__BB6_3:
	.pragma "nounroll";
	ld.global.f32 	%f18, [%rd34];
	ld.global.f32 	%f19, [%rd35];
	fma.rn.f32 	%f20, %f18, %f19, %f119;
	ld.global.f32 	%f21, [%rd34+4];
	ld.global.f32 	%f22, [%rd35+4];
	fma.rn.f32 	%f23, %f21, %f22, %f20;
	ld.global.f32 	%f24, [%rd34+8];
	ld.global.f32 	%f25, [%rd35+8];
	fma.rn.f32 	%f26, %f24, %f25, %f23;
	ld.global.f32 	%f27, [%rd34+12];
	ld.global.f32 	%f28, [%rd35+12];
	fma.rn.f32 	%f29, %f27, %f28, %f26;
	ld.global.f32 	%f30, [%rd34+16];
	ld.global.f32 	%f31, [%rd35+16];
	fma.rn.f32 	%f32, %f30, %f31, %f29;
	ld.global.f32 	%f33, [%rd34+20];
	ld.global.f32 	%f34, [%rd35+20];
	fma.rn.f32 	%f35, %f33, %f34, %f32;
	ld.global.f32 	%f36, [%rd34+24];
	ld.global.f32 	%f37, [%rd35+24];
	fma.rn.f32 	%f38, %f36, %f37, %f35;
	ld.global.f32 	%f39, [%rd34+28];
	ld.global.f32 	%f40, [%rd35+28];
	fma.rn.f32 	%f41, %f39, %f40, %f38;
	ld.global.f32 	%f42, [%rd34+32];
	ld.global.f32 	%f43, [%rd35+32];
	fma.rn.f32 	%f44, %f42, %f43, %f41;
	ld.global.f32 	%f45, [%rd34+36];
	ld.global.f32 	%f46, [%rd35+36];
	fma.rn.f32 	%f47, %f45, %f46, %f44;
	ld.global.f32 	%f48, [%rd34+40];
	ld.global.f32 	%f49, [%rd35+40];
	fma.rn.f32 	%f50, %f48, %f49, %f47;
	ld.global.f32 	%f51, [%rd34+44];
	ld.global.f32 	%f52, [%rd35+44];
	fma.rn.f32 	%f53, %f51, %f52, %f50;
	ld.global.f32 	%f54, [%rd34+48];
	ld.global.f32 	%f55, [%rd35+48];
	fma.rn.f32 	%f56, %f54, %f55, %f53;
	ld.global.f32 	%f57, [%rd34+52];
	ld.global.f32 	%f58, [%rd35+52];
	fma.rn.f32 	%f59, %f57, %f58, %f56;
	ld.global.f32 	%f60, [%rd34+56];
	ld.global.f32 	%f61, [%rd35+56];
	fma.rn.f32 	%f62, %f60, %f61, %f59;
	add.s64 	%rd38, %rd34, 64;
	ld.global.f32 	%f63, [%rd34+60];
	add.s64 	%rd39, %rd35, 64;
	ld.global.f32 	%f64, [%rd35+60];
	fma.rn.f32 	%f119, %f63, %f64, %f62;
	add.s32 	%r29, %r29, 16;
	setp.ne.s32 	%p3, %r29, 0;
	mov.u64 	%rd34, %rd38;
	mov.u64 	%rd35, %rd39;
	@%p3 bra 	$L__BB6_3;
$L__BB6_4:
	setp.eq.s32 	%p4, %r4, 0;
	@%p4 bra 	$L__BB6_13;
	and.b32  	%r8, %r16, 7;
	setp.lt.u32 	%p5, %r4, 8;
	@%p5 bra 	$L__BB6_7;
	ld.global.f32 	%f66, [%rd38];
	ld.global.f32 	%f67, [%rd39];
	fma.rn.f32 	%f68, %f66, %f67, %f119;
	ld.global.f32 	%f69, [%rd38+4];
	ld.global.f32 	%f70, [%rd39+4];
	fma.rn.f32 	%f71, %f69, %f70, %f68;
	ld.global.f32 	%f72, [%rd38+8];
	ld.global.f32 	%f73, [%rd39+8];
	fma.rn.f32 	%f74, %f72, %f73, %f71;
	ld.global.f32 	%f75, [%rd38+12];
	ld.global.f32 	%f76, [%rd39+12];
	fma.rn.f32 	%f77, %f75, %f76, %f74;
	ld.global.f32 	%f78, [%rd38+16];
	ld.global.f32 	%f79, [%rd39+16];
	fma.rn.f32 	%f80, %f78, %f79, %f77;
	ld.global.f32 	%f81, [%rd38+20];
	ld.global.f32 	%f82, [%rd39+20];
	fma.rn.f32 	%f83, %f81, %f82, %f80;
	ld.global.f32 	%f84, [%rd38+24];
	ld.global.f32 	%f85, [%rd39+24];
	fma.rn.f32 	%f86, %f84, %f85, %f83;
	ld.global.f32 	%f87, [%rd38+28];
	ld.global.f32 	%f88, [%rd39+28];
	fma.rn.f32 	%f119, %f87, %f88, %f86;
	add.s64 	%rd39, %rd39, 32;
	add.s64 	%rd38, %rd38, 32;
$L__BB6_7:
	setp.eq.s32 	%p6, %r8, 0;
	@%p6 bra 	$L__BB6_13;
	and.b32  	%r9, %r16, 3;
	setp.lt.u32 	%p7, %r8, 4;
	@%p7 bra 	$L__BB6_10;
	ld.global.f32 	%f90, [%rd38];
	ld.global.f32 	%f91, [%rd39];
	fma.rn.f32 	%f92, %f90, %f91, %f119;
	ld.global.f32 	%f93, [%rd38+4];
	ld.global.f32 	%f94, [%rd39+4];
	fma.rn.f32 	%f95, %f93, %f94, %f92;
	ld.global.f32 	%f96, [%rd38+8];
	ld.global.f32 	%f97, [%rd39+8];
	fma.rn.f32 	%f98, %f96, %f97, %f95;
	ld.global.f32 	%f99, [%rd38+12];
	ld.global.f32 	%f100, [%rd39+12];
	fma.rn.f32 	%f119, %f99, %f100, %f98;
	add.s64 	%rd39, %rd39, 16;
	add.s64 	%rd38, %rd38, 16;
$L__BB6_10:
	setp.eq.s32 	%p8, %r9, 0;
	@%p8 bra 	$L__BB6_13;
	neg.s32 	%r30, %r9;
$L__BB6_12:
	.pragma "nounroll";
	add.s64 	%rd21, %rd38, 4;
	ld.global.f32 	%f101, [%rd38];
	add.s64 	%rd22, %rd39, 4;
	ld.global.f32 	%f102, [%rd39];
	fma.rn.f32 	%f119, %f101, %f102, %f119;
	add.s32 	%r30, %r30, 1;
	setp.ne.s32 	%p9, %r30, 0;
	mov.u64 	%rd38, %rd21;
	mov.u64 	%rd39, %rd22;
	@%p9 bra 	$L__BB6_12;
$L__BB6_13:
	shl.b32 	%r21, %r1, 2;
	mov.u32 	%r22, shared_buf;
	add.s32 	%r13, %r22, %r21;
	st.shared.f32 	[%r13], %f119;
	bar.sync 	0;
	setp.lt.u32 	%p10, %r3, 2;
	@%p10 bra 	$L__BB6_18;
	mov.b32 	%r31, 1;
$L__BB6_15:
	and.b32  	%r25, %r31, %r1;
	setp.ne.s32 	%p11, %r25, 0;
	add.s32 	%r26, %r31, %r1;
	setp.ge.s32 	%p12, %r26, %r3;
	or.pred  	%p13, %p11, %p12;
	@%p13 bra 	$L__BB6_17;
	shl.b32 	%r27, %r31, 2;
	add.s32 	%r28, %r13, %r27;
	ld.shared.f32 	%f103, [%r28];
	ld.shared.f32 	%f104, [%r13];
	add.f32 	%f105, %f103, %f104;
	st.shared.f32 	[%r13], %f105;
$L__BB6_17:
	bar.sync 	0;
	shl.b32 	%r31, %r31, 1;
	setp.lt.s32 	%p14, %r31, %r3;
	@%p14 bra 	$L__BB6_15;
$L__BB6_18:
	setp.ne.s32 	%p15, %r1, 0;
	@%p15 bra 	$L__BB6_20;
	ld.shared.f32 	%f106, [shared_buf];
	cvta.to.global.u64 	%rd29, %rd24;
	mul.wide.u32 	%rd30, %r2, 4;
	add.s64 	%rd31, %rd29, %rd30;
	ld.global.f32 	%f107, [%rd31];
	add.f32 	%f108, %f106, %f107;
	cvta.to.global.u64 	%rd32, %rd23;
	add.s64 	%rd33, %rd32, %rd30;
	ld.global.f32 	%f109, [%rd33];
	add.f32 	%f110, %f109, %f108;
	st.global.f32 	[%rd33], %f110;
$L__BB6_20:
	ret;

}
	// .globl	_Z14gemvGeluKernelPfS_S_S_
.visible .entry _Z14gemvGeluKernelPfS_S_S_(
	.param .u64 .ptr .align 1 _Z14gemvGeluKernelPfS_S_S__param_0,
	.param .u64 .ptr .align 1 _Z14gemvGeluKernelPfS_S_S__param_1,
	.param .u64 .ptr .align 1 _Z14gemvGeluKernelPfS_S_S__param_2,
	.param .u64 .ptr .align 1 _Z14gemvGeluKernelPfS_S_S__param_3
)
{
	.reg .pred 	%p<7>;
	.reg .b32 	%r<19>;
	.reg .b32 	%f<24>;
	.reg .b64 	%rd<16>;
	.reg .b64 	%fd<3>;

	ld.param.u64 	%rd1, [_Z14gemvGeluKernelPfS_S_S__param_0];
	ld.param.u64 	%rd3, [_Z14gemvGeluKernelPfS_S_S__param_1];
	ld.param.u64 	%rd4, [_Z14gemvGeluKernelPfS_S_S__param_2];
	ld.param.u64 	%rd2, [_Z14gemvGeluKernelPfS_S_S__param_3];
	cvta.to.global.u64 	%rd5, %rd4;
	cvta.to.global.u64 	%rd6, %rd3;
	mov.u32 	%r1, %tid.x;
	mov.u32 	%r2, %ctaid.x;
	mov.u32 	%r3, %ntid.x;
	mad.lo.s32 	%r7, %r2, %r3, %r1;
	mul.wide.u32 	%rd7, %r7, 4;
	add.s64 	%rd8, %rd6, %rd7;
	ld.global.f32 	%f1, [%rd8];
	mul.wide.u32 	%rd9, %r1, 4;
	add.s64 	%rd10, %rd5, %rd9;
	ld.global.f32 	%f2, [%rd10];
	mul.f32 	%f3, %f1, %f2;
	shl.b32 	%r8, %r1, 2;
	mov.u32 	%r9, shared_buf;
	add.s32 	%r4, %r9, %r8;
	st.shared.f32 	[%r4], %f3;
	bar.sync 	0;
	setp.lt.u32 	%p1, %r3, 2;
	@%p1 bra 	$L__BB7_5;
	mov.b32 	%r18, 1;
$L__BB7_2:
	and.b32  	%r12, %r18, %r1;
	setp.ne.s32 	%p2, %r12, 0;
	add.s32 	%r13, %r18, %r1;
	setp.ge.s32 	%p3, %r13, %r3;
	or.pred  	%p4, %p2, %p3;
	@%p4 bra 	$L__BB7_4;
	shl.b32 	%r14, %r18, 2;
	add.s32 	%r15, %r4, %r14;
	ld.shared.f32 	%f4, [%r15];
	ld.shared.f32 	%f5, [%r4];
	add.f32 	%f6, %f4, %f5;
	st.shared.f32 	[%r4], %f6;
$L__BB7_4:
	bar.sync 	0;
	shl.b32 	%r18, %r18, 1;
	setp.lt.s32 	%p5, %r18, %r3;
	@%p5 bra 	$L__BB7_2;
$L__BB7_5:
	setp.ne.s32 	%p6, %r1, 0;
	@%p6 bra 	$L__BB7_7;
	ld.shared.f32 	%f7, [shared_buf];
	cvta.to.global.u64 	%rd11, %rd2;
	mul.wide.u32 	%rd12, %r2, 4;
	add.s64 	%rd13, %rd11, %rd12;
	ld.global.f32 	%f8, [%rd13];
	add.f32 	%f9, %f7, %f8;
	cvt.f64.f32 	%fd1, %f9;
	mul.f64 	%fd2, %fd1, 0dBFFB3B645A1CAC08;
	cvt.rn.f32.f64 	%f10, %fd2;
	fma.rn.f32 	%f11, %f10, 0f3BBB989D, 0f3F000000;
	cvt.sat.f32.f32 	%f12, %f11;
	mov.f32 	%f13, 0f4B400001;
	mov.f32 	%f14, 0f437C0000;
	fma.rm.f32 	%f15, %f12, %f14, %f13;
	add.f32 	%f16, %f15, 0fCB40007F;
	neg.f32 	%f17, %f16;
	fma.rn.f32 	%f18, %f10, 0f3FB8AA3B, %f17;
	fma.rn.f32 	%f19, %f10, 0f32A57060, %f18;
	mov.b32 	%r16, %f15;
	shl.b32 	%r17, %r16, 23;
	mov.b32 	%f20, %r17;
	ex2.approx.ftz.f32 	%f21, %f19;
	fma.rn.f32 	%f22, %f21, %f20, 0f3F800000;
	div.rn.f32 	%f23, %f9, %f22;
	cvta.to.global.u64 	%rd14, %rd1;
	add.s64 	%rd15, %rd14, %rd12;
	st.global.f32 	[%rd15], %f23;
$L__BB7_7:
	ret;

}


// ===== COMPILED SASS (sm_100) =====

	.target	sm_100

	.elftype	@"ET_EXEC"


//--------------------- .note.nv.tkinfo           --------------------------
	.section	.note.nv.tkinfo,"",@"SHT_NOTE"
	.sectionflags	@"SHF_NOTE_NV_TKINFO"
	.tkinfo
        /*0018*/ 	.word	0x00000002
        /*0030*/ 	.string	""
        /*0030*/ 	.string	"ptxas"
        /*0030*/ 	.string	"Cuda compilation tools, release 13.0, V13.0.88"
        /*0030*/ 	.string	"Build cuda_13.0.r13.0/compiler.36424714_0"
        /*0030*/ 	.string	"-arch sm_100 -m 64 "



//--------------------- .note.nv.cuinfo           --------------------------
	.section	.note.nv.cuinfo,"",@"SHT_NOTE"
	.sectionflags	@"SHF_NOTE_NV_CUINFO"
        /*0018*/ 	.short	0x0002
        /*001a*/ 	.short	0x0064
        /*001c*/ 	.short	0x0082
	.zero		2


//--------------------- .nv.info                  --------------------------
	.section	.nv.info,"",@"SHT_CUDA_INFO"
	.align	4


	//----- nvinfo : EIATTR_REGCOUNT
	.align		4
        /*0000*/ 	.byte	0x04, 0x2f
        /*0002*/ 	.short	(.L_1 - .L_0)
	.align		4
.L_0:
        /*0004*/ 	.word	index@(_Z19loadEmbeddingKernelPfiiiS_S_)
        /*0008*/ 	.word	0x0000000e


	//----- nvinfo : EIATTR_FRAME_SIZE
	.align		4
.L_1:
        /*000c*/ 	.byte	0x04, 0x11
        /*000e*/ 	.short	(.L_3 - .L_2)
	.align		4
.L_2:
        /*0010*/ 	.word	index@(_Z19loadEmbeddingKernelPfiiiS_S_)
        /*0014*/ 	.word	0x00000000


	//----- nvinfo : EIATTR_REGCOUNT
	.align		4
.L_3:
        /*0018*/ 	.byte	0x04, 0x2f
        /*001a*/ 	.short	(.L_5 - .L_4)
	.align		4
.L_4:
        /*001c*/ 	.word	index@(_Z15layerNormKernelPfS_S_S_)
        /*0020*/ 	.word	0x00000013


	//----- nvinfo : EIATTR_FRAME_SIZE
	.align		4
.L_5:
        /*0024*/ 	.byte	0x04, 0x11
        /*0026*/ 	.short	(.L_7 - .L_6)
	.align		4
.L_6:
        /*0028*/ 	.word	index@($__internal_5_$__cuda_sm3x_div_rn_noftz_f32_slowpath)
        /*002c*/ 	.word	0x00000000


	//----- nvinfo : EIATTR_FRAME_SIZE
	.align		4
.L_7:
        /*0030*/ 	.byte	0x04, 0x11
        /*0032*/ 	.short	(.L_9 - .L_8)
	.align		4
.L_8:
        /*0034*/ 	.word	index@($__internal_4_$__cuda_sm20_sqrt_rn_f32_slowpath)
        /*0038*/ 	.word	0x00000000


	//----- nvinfo : EIATTR_FRAME_SIZE
	.align		4
.L_9:
        /*003c*/ 	.byte	0x04, 0x11
        /*003e*/ 	.short	(.L_11 - .L_10)
	.align		4
.L_10:
        /*0040*/ 	.word	index@(_Z15layerNormKernelPfS_S_S_)
        /*0044*/ 	.word	0x00000000


	//----- nvinfo : EIATTR_REGCOUNT
	.align		4
.L_11:
        /*0048*/ 	.byte	0x04, 0x2f
        /*004a*/ 	.short	(.L_13 - .L_12)
	.align		4
.L_12:
        /*004c*/ 	.word	index@(_Z9qkvKernelPfS_S_S_S_)
        /*0050*/ 	.word	0x0000000c


	//----- nvinfo : EIATTR_FRAME_SIZE
	.align		4
.L_13:
        /*0054*/ 	.byte	0x04, 0x11
        /*0056*/ 	.short	(.L_15 - .L_14)
	.align		4
.L_14:
        /*0058*/ 	.word	index@(_Z9qkvKernelPfS_S_S_S_)
        /*005c*/ 	.word	0x00000000


	//----- nvinfo : EIATTR_REGCOUNT
	.align		4
.L_15:
        /*0060*/ 	.byte	0x04, 0x2f
        /*0062*/ 	.short	(.L_17 - .L_16)
	.align		4
.L_16:
        /*0064*/ 	.word	index@(_Z10attnKerneliPfS_S_i)
        /*0068*/ 	.word	0x0000001a


	//----- nvinfo : EIATTR_FRAME_SIZE
	.align		4
.L_17:
        /*006c*/ 	.byte	0x04, 0x11
        /*006e*/ 	.short	(.L_19 - .L_18)
	.align		4
.L_18:
        /*0070*/ 	.word	index@($__internal_3_$__cuda_sm3x_div_rn_noftz_f32_slowpath)
        /*0074*/ 	.word	0x00000000


	//----- nvinfo : EIATTR_FRAME_SIZE
	.align		4
.L_19:
        /*0078*/ 	.byte	0x04, 0x11
        /*007a*/ 	.short	(.L_21 - .L_20)
	.align		4
.L_20:
        /*007c*/ 	.word	index@($__internal_2_$__cuda_sm20_sqrt_rn_f32_slowpath)
        /*0080*/ 	.word	0x00000000


	//----- nvinfo : EIATTR_FRAME_SIZE
	.align		4
.L_21:
        /*0084*/ 	.byte	0x04, 0x11
        /*0086*/ 	.short	(.L_23 - .L_22)
	.align		4
.L_22:
        /*0088*/ 	.word	index@($__internal_1_$__cuda_sm20_rcp_rn_f32_slowpath)
        /*008c*/ 	.word	0x00000000


	//----- nvinfo : EIATTR_FRAME_SIZE
	.align		4
.L_23:
        /*0090*/ 	.byte	0x04, 0x11
        /*0092*/ 	.short	(.L_25 - .L_24)
	.align		4
.L_24:
        /*0094*/ 	.word	index@(_Z10attnKerneliPfS_S_i)
        /*0098*/ 	.word	0x00000000


	//----- nvinfo : EIATTR_REGCOUNT
	.align		4
.L_25:
        /*009c*/ 	.byte	0x04, 0x2f
        /*009e*/ 	.short	(.L_27 - .L_26)
	.align		4
.L_26:
        /*00a0*/ 	.word	index@(_Z10gemvKernelPfS_S_S_)
        /*00a4*/ 	.word	0x0000000c


	//----- nvinfo : EIATTR_FRAME_SIZE
	.align		4
.L_27:
        /*00a8*/ 	.byte	0x04, 0x11
        /*00aa*/ 	.short	(.L_29 - .L_28)
	.align		4
.L_28:
        /*00ac*/ 	.word	index@(_Z10gemvKernelPfS_S_S_)
        /*00b0*/ 	.word	0x00000000


	//----- nvinfo : EIATTR_REGCOUNT
	.align		4
.L_29:
        /*00b4*/ 	.byte	0x04, 0x2f
        /*00b6*/ 	.short	(.L_31 - .L_30)
	.align		4
.L_30:
        /*00b8*/ 	.word	index@(_Z13gemvSumKernelPfS_S_S_)
        /*00bc*/ 	.word	0x0000000e


	//----- nvinfo : EIATTR_FRAME_SIZE
	.align		4
.L_31:
        /*00c0*/ 	.byte	0x04, 0x11
        /*00c2*/ 	.short	(.L_33 - .L_32)
	.align		4
.L_32:
        /*00c4*/ 	.word	index@(_Z13gemvSumKernelPfS_S_S_)
        /*00c8*/ 	.word	0x00000000


	//----- nvinfo : EIATTR_REGCOUNT
	.align		4
.L_33:
        /*00cc*/ 	.byte	0x04, 0x2f
        /*00ce*/ 	.short	(.L_35 - .L_34)
	.align		4
.L_34:
        /*00d0*/ 	.word	index@(_Z14gemvSumKernelNPfS_S_S_i)
        /*00d4*/ 	.word	0x0000001e


	//----- nvinfo : EIATTR_FRAME_SIZE
	.align		4
.L_35:
        /*00d8*/ 	.byte	0x04, 0x11
        /*00da*/ 	.short	(.L_37 - .L_36)
	.align		4
.L_36:
        /*00dc*/ 	.word	index@(_Z14gemvSumKernelNPfS_S_S_i)
        /*00e0*/ 	.word	0x00000000


	//----- nvinfo : EIATTR_REGCOUNT
	.align		4
.L_37:
        /*00e4*/ 	.byte	0x04, 0x2f
        /*00e6*/ 	.short	(.L_39 - .L_38)
	.align		4
.L_38:
        /*00e8*/ 	.word	index@(_Z14gemvGeluKernelPfS_S_S_)
        /*00ec*/ 	.word	0x00000010


	//----- nvinfo : EIATTR_FRAME_SIZE
	.align		4
.L_39:
        /*00f0*/ 	.byte	0x04, 0x11
        /*00f2*/ 	.short	(.L_41 - .L_40)
	.align		4
.L_40:
        /*00f4*/ 	.word	index@($__internal_0_$__cuda_sm3x_div_rn_noftz_f32_slowpath)
        /*00f8*/ 	.word	0x00000000


	//----- nvinfo : EIATTR_FRAME_SIZE
	.align		4
.L_41:
        /*00fc*/ 	.byte	0x04, 0x11
        /*00fe*/ 	.short	(.L_43 - .L_42)
	.align		4
.L_42:
        /*0100*/ 	.word	index@(_Z14gemvGeluKernelPfS_S_S_)
        /*0104*/ 	.word	0x00000000


	//----- nvinfo : EIATTR_MIN_STACK_SIZE
	.align		4
.L_43:
        /*0108*/ 	.byte	0x04, 0x12
        /*010a*/ 	.short	(.L_45 - .L_44)
	.align		4
.L_44:
        /*010c*/ 	.word	index@(_Z14gemvGeluKernelPfS_S_S_)
        /*0110*/ 	.word	0x00000000


	//----- nvinfo : EIATTR_MIN_STACK_SIZE
	.align		4
.L_45:
        /*0114*/ 	.byte	0x04, 0x12
        /*0116*/ 	.short	(.L_47 - .L_46)
	.align		4
.L_46:
        /*0118*/ 	.word	index@(_Z14gemvSumKernelNPfS_S_S_i)
        /*011c*/ 	.word	0x00000000


	//----- nvinfo : EIATTR_MIN_STACK_SIZE
	.align		4
.L_47:
        /*0120*/ 	.byte	0x04, 0x12
        /*0122*/ 	.short	(.L_49 - .L_48)
	.align		4
.L_48:
        /*0124*/ 	.word	index@(_Z13gemvSumKernelPfS_S_S_)
        /*0128*/ 	.word	0x00000000


	//----- nvinfo : EIATTR_MIN_STACK_SIZE
	.align		4
.L_49:
        /*012c*/ 	.byte	0x04, 0x12
        /*012e*/ 	.short	(.L_51 - .L_50)
	.align		4
.L_50:
        /*0130*/ 	.word	index@(_Z10gemvKernelPfS_S_S_)
        /*0134*/ 	.word	0x00000000


	//----- nvinfo : EIATTR_MIN_STACK_SIZE
	.align		4
.L_51:
        /*0138*/ 	.byte	0x04, 0x12
        /*013a*/ 	.short	(.L_53 - .L_52)
	.align		4
.L_52:
        /*013c*/ 	.word	index@(_Z10attnKerneliPfS_S_i)
        /*0140*/ 	.word	0x00000000


	//----- nvinfo : EIATTR_MIN_STACK_SIZE
	.align		4
.L_53:
        /*0144*/ 	.byte	0x04, 0x12
        /*0146*/ 	.short	(.L_55 - .L_54)
	.align		4
.L_54:
        /*0148*/ 	.word	index@(_Z9qkvKernelPfS_S_S_S_)
        /*014c*/ 	.word	0x00000000


	//----- nvinfo : EIATTR_MIN_STACK_SIZE
	.align		4
.L_55:
        /*0150*/ 	.byte	0x04, 0x12
        /*0152*/ 	.short	(.L_57 - .L_56)
	.align		4
.L_56:
        /*0154*/ 	.word	index@(_Z15layerNormKernelPfS_S_S_)
        /*0158*/ 	.word	0x00000000


	//----- nvinfo : EIATTR_MIN_STACK_SIZE
	.align		4
.L_57:
        /*015c*/ 	.byte	0x04, 0x12
        /*015e*/ 	.short	(.L_59 - .L_58)
	.align		4
.L_58:
        /*0160*/ 	.word	index@(_Z19loadEmbeddingKernelPfiiiS_S_)
        /*0164*/ 	.word	0x00000000
.L_59:


//--------------------- .nv.compat                --------------------------
	.section	.nv.compat,"",@"SHT_CUDA_COMPAT_INFO"
	.align	4
        /*0000*/ 	.byte	0x02, 0x09, 0x00, 0x00, 0x02, 0x02, 0x01, 0x00, 0x02, 0x05, 0x05, 0x00, 0x03, 0x07, 0x01, 0x01
        /*0010*/ 	.byte	0x02, 0x03, 0x00, 0x00, 0x02, 0x06, 0x01, 0x00, 0x04, 0x0b, 0x08, 0x00, 0x01, 0x00, 0x00, 0x00
        /*0020*/ 	.byte	0x00, 0x00, 0x00, 0x00


//--------------------- .nv.info._Z14gemvGeluKernelPfS_S_S_ --------------------------
	.section	.nv.info._Z14gemvGeluKernelPfS_S_S_,"",@"SHT_CUDA_INFO"
	.sectionflags	@""
	.align	4


	//----- nvinfo : EIATTR_CUDA_API_VERSION
	.align		4
        /*0000*/ 	.byte	0x04, 0x37
        /*0002*/ 	.short	(.L_61 - .L_60)
.L_60:
        /*0004*/ 	.word	0x00000082


	//----- nvinfo : EIATTR_KPARAM_INFO
	.align		4
.L_61:
        /*0008*/ 	.byte	0x04, 0x17
        /*000a*/ 	.short	(.L_63 - .L_62)
.L_62:
        /*000c*/ 	.word	0x00000000
        /*0010*/ 	.short	0x0003
        /*0012*/ 	.short	0x0018
        /*0014*/ 	.byte	0x00, 0xf5, 0x21, 0x00


	//----- nvinfo : EIATTR_KPARAM_INFO
	.align		4
.L_63:
        /*0018*/ 	.byte	0x04, 0x17
        /*001a*/ 	.short	(.L_65 - .L_64)
.L_64:
        /*001c*/ 	.word	0x00000000
        /*0020*/ 	.short	0x0002
        /*0022*/ 	.short	0x0010
        /*0024*/ 	.byte	0x00, 0xf5, 0x21, 0x00


	//----- nvinfo : EIATTR_KPARAM_INFO
	.align		4
.L_65:
        /*0028*/ 	.byte	0x04, 0x17
        /*002a*/ 	.short	(.L_67 - .L_66)
.L_66:
        /*002c*/ 	.word	0x00000000
        /*0030*/ 	.short	0x0001
        /*0032*/ 	.short	0x0008
        /*0034*/ 	.byte	0x00, 0xf5, 0x21, 0x00


	//----- nvinfo : EIATTR_KPARAM_INFO
	.align		4
.L_67:
        /*0038*/ 	.byte	0x04, 0x17
        /*003a*/ 	.short	(.L_69 - .L_68)
.L_68:
        /*003c*/ 	.word	0x00000000
        /*0040*/ 	.short	0x0000
        /*0042*/ 	.short	0x0000
        /*0044*/ 	.byte	0x00, 0xf5, 0x21, 0x00


	//----- nvinfo : EIATTR_SPARSE_MMA_MASK
	.align		4
.L_69:
        /*0048*/ 	.byte	0x03, 0x50
        /*004a*/ 	.short	0x0000


	//----- nvinfo : EIATTR_MAXREG_COUNT
	.align		4
        /*004c*/ 	.byte	0x03, 0x1b
        /*004e*/ 	.short	0x00ff


	//----- nvinfo : EIATTR_NUM_BARRIERS
	.align		4
        /*0050*/ 	.byte	0x02, 0x4c
        /*0052*/ 	.byte	0x01
	.zero		1


	//----- nvinfo : EIATTR_MERCURY_ISA_VERSION
	.align		4
        /*0054*/ 	.byte	0x03, 0x5f
        /*0056*/ 	.short	0x0101


	//----- nvinfo : EIATTR_VRC_CTA_INIT_COUNT
	.align		4
        /*0058*/ 	.byte	0x02, 0x4a
	.zero		1
	.zero		1


	//----- nvinfo : EIATTR_EXIT_INSTR_OFFSETS
	.align		4
        /*005c*/ 	.byte	0x04, 0x1c
        /*005e*/ 	.short	(.L_71 - .L_70)


	//   ....[0]....
.L_70:
        /*0060*/ 	.word	0x00000230


	//   ....[1]....
        /*0064*/ 	.word	0x00000490


	//----- nvinfo : EIATTR_CRS_STACK_SIZE
	.align		4
.L_71:
        /*0068*/ 	.byte	0x04, 0x1e
        /*006a*/ 	.short	(.L_73 - .L_72)
.L_72:
        /*006c*/ 	.word	0x00000000


	//----- nvinfo : EIATTR_CBANK_PARAM_SIZE
	.align		4
.L_73:
        /*0070*/ 	.byte	0x03, 0x19
        /*0072*/ 	.short	0x0020


	//----- nvinfo : EIATTR_PARAM_CBANK
	.align		4
        /*0074*/ 	.byte	0x04, 0x0a
        /*0076*/ 	.short	(.L_75 - .L_74)
	.align		4
.L_74:
        /*0078*/ 	.word	index@(.nv.constant0._Z14gemvGeluKernelPfS_S_S_)
        /*007c*/ 	.short	0x0380
        /*007e*/ 	.short	0x0020


	//----- nvinfo : EIATTR_SW_WAR
	.align		4
.L_75:
        /*0080*/ 	.byte	0x04, 0x36
        /*0082*/ 	.short	(.L_77 - .L_76)
.L_76:
        /*0084*/ 	.word	0x00000008
.L_77:


//--------------------- .nv.info._Z14gemvSumKernelNPfS_S_S_i --------------------------
	.section	.nv.info._Z14gemvSumKernelNPfS_S_S_i,"",@"SHT_CUDA_INFO"
	.sectionflags	@""
	.align	4


	//----- nvinfo : EIATTR_CUDA_API_VERSION
	.align		4
        /*0000*/ 	.byte	0x04, 0x37
        /*0002*/ 	.short	(.L_79 - .L_78)
.L_78:
        /*0004*/ 	.word	0x00000082


	//----- nvinfo : EIATTR_KPARAM_INFO
	.align		4
.L_79:
        /*0008*/ 	.byte	0x04, 0x17
        /*000a*/ 	.short	(.L_81 - .L_80)
.L_80:
        /*000c*/ 	.word	0x00000000
        /*0010*/ 	.short	0x0004
        /*0012*/ 	.short	0x0020
        /*0014*/ 	.byte	0x00, 0xf0, 0x11, 0x00


	//----- nvinfo : EIATTR_KPARAM_INFO
	.align		4
.L_81:
        /*0018*/ 	.byte	0x04, 0x17
        /*001a*/ 	.short	(.L_83 - .L_82)
.L_82:
        /*001c*/ 	.word	0x00000000
        /*0020*/ 	.short	0x0003
        /*0022*/ 	.short	0x0018
        /*0024*/ 	.byte	0x00, 0xf5, 0x21, 0x00


	//----- nvinfo : EIATTR_KPARAM_INFO
	.align		4
.L_83:
        /*0028*/ 	.byte	0x04, 0x17
        /*002a*/ 	.short	(.L_85 - .L_84)
.L_84:
        /*002c*/ 	.word	0x00000000
        /*0030*/ 	.short	0x0002
        /*0032*/ 	.short	0x0010
        /*0034*/ 	.byte	0x00, 0xf5, 0x21, 0x00


	//----- nvinfo : EIATTR_KPARAM_INFO
	.align		4
.L_85:
        /*0038*/ 	.byte	0x04, 0x17
        /*003a*/ 	.short	(.L_87 - .L_86)
.L_86:
        /*003c*/ 	.word	0x00000000
        /*0040*/ 	.short	0x0001
        /*0042*/ 	.short	0x0008
        /*0044*/ 	.byte	0x00, 0xf5, 0x21, 0x00


	//----- nvinfo : EIATTR_KPARAM_INFO
	.align		4
.L_87:
        /*0048*/ 	.byte	0x04, 0x17
        /*004a*/ 	.short	(.L_89 - .L_88)
.L_88:
        /*004c*/ 	.word	0x00000000
        /*0050*/ 	.short	0x0000
        /*0052*/ 	.short	0x0000
        /*0054*/ 	.byte	0x00, 0xf5, 0x21, 0x00


	//----- nvinfo : EIATTR_SPARSE_MMA_MASK
	.align		4
.L_89:
        /*0058*/ 	.byte	0x03, 0x50
        /*005a*/ 	.short	0x0000


	//----- nvinfo : EIATTR_MAXREG_COUNT
	.align		4
        /*005c*/ 	.byte	0x03, 0x1b
        /*005e*/ 	.short	0x00ff


	//----- nvinfo : EIATTR_NUM_BARRIERS
	.align		4
        /*0060*/ 	.byte	0x02, 0x4c
        /*0062*/ 	.byte	0x01
	.zero		1


	//----- nvinfo : EIATTR_MERCURY_ISA_VERSION
	.align		4
        /*0064*/ 	.byte	0x03, 0x5f
        /*0066*/ 	.short	0x0101


	//----- nvinfo : EIATTR_VRC_CTA_INIT_COUNT
	.align		4
        /*0068*/ 	.byte	0x02, 0x4a
	.zero		1
	.zero		1


	//----- nvinfo : EIATTR_EXIT_INSTR_OFFSETS
	.align		4
        /*006c*/ 	.byte	0x04, 0x1c
        /*006e*/ 	.short	(.L_91 - .L_90)


	//   ....[0]....
.L_90:
        /*0070*/ 	.word	0x00000b80


	//   ....[1]....
        /*0074*/ 	.word	0x00000c60


	//----- nvinfo : EIATTR_CBANK_PARAM_SIZE
	.align		4
.L_91:
        /*0078*/ 	.byte	0x03, 0x19
        /*007a*/ 	.short	0x0024


	//----- nvinfo : EIATTR_PARAM_CBANK
	.align		4
        /*007c*/ 	.byte	0x04, 0x0a
        /*007e*/ 	.short	(.L_93 - .L_92)
	.align		4
.L_92:
        /*0080*/ 	.word	index@(.nv.constant0._Z14gemvSumKernelNPfS_S_S_i)
        /*0084*/ 	.short	0x0380
        /*0086*/ 	.short	0x0024


	//----- nvinfo : EIATTR_SW_WAR
	.align		4
.L_93:
        /*0088*/ 	.byte	0x04, 0x36
        /*008a*/ 	.short	(.L_95 - .L_94)
.L_94:
        /*008c*/ 	.word	0x00000008
.L_95:


//--------------------- .nv.info._Z13gemvSumKernelPfS_S_S_ --------------------------
	.section	.nv.info._Z13gemvSumKernelPfS_S_S_,"",@"SHT_CUDA_INFO"
	.sectionflags	@""
	.align	4


	//----- nvinfo : EIATTR_CUDA_API_VERSION
	.align		4
        /*0000*/ 	.byte	0x04, 0x37
        /*0002*/ 	.short	(.L_97 - .L_96)
.L_96:
        /*0004*/ 	.word	0x00000082


	//----- nvinfo : EIATTR_KPARAM_INFO
	.align		4
.L_97:
        /*0008*/ 	.byte	0x04, 0x17
        /*000a*/ 	.short	(.L_99 - .L_98)
.L_98:
        /*000c*/ 	.word	0x00000000
        /*0010*/ 	.short	0x0003
        /*0012*/ 	.short	0x0018
        /*0014*/ 	.byte	0x00, 0xf5, 0x21, 0x00


	//----- nvinfo : EIATTR_KPARAM_INFO
	.align		4
.L_99:
        /*0018*/ 	.byte	0x04, 0x17
        /*001a*/ 	.short	(.L_101 - .L_100)
.L_100:
        /*001c*/ 	.word	0x00000000
        /*0020*/ 	.short	0x0002
        /*0022*/ 	.short	0x0010
        /*0024*/ 	.byte	0x00, 0xf5, 0x21, 0x00


	//----- nvinfo : EIATTR_KPARAM_INFO
	.align		4
.L_101:
        /*0028*/ 	.byte	0x04, 0x17
        /*002a*/ 	.short	(.L_103 - .L_102)
.L_102:
        /*002c*/ 	.word	0x00000000
        /*0030*/ 	.short	0x0001
        /*0032*/ 	.short	0x0008
        /*0034*/ 	.byte	0x00, 0xf5, 0x21, 0x00


	//----- nvinfo : EIATTR_KPARAM_INFO
	.align		4
.L_103:
        /*0038*/ 	.byte	0x04, 0x17
        /*003a*/ 	.short	(.L_105 - .L_104)
.L_104:
        /*003c*/ 	.word	0x00000000
        /*0040*/ 	.short	0x0000
        /*0042*/ 	.short	0x0000
        /*0044*/ 	.byte	0x00, 0xf5, 0x21, 0x00


	//----- nvinfo : EIATTR_SPARSE_MMA_MASK
	.align		4
.L_105:
        /*0048*/ 	.byte	0x03, 0x50
        /*004a*/ 	.short	0x0000


	//----- nvinfo : EIATTR_MAXREG_COUNT
	.align		4
        /*004c*/ 	.byte	0x03, 0x1b
        /*004e*/ 	.short	0x00ff


	//----- nvinfo : EIATTR_NUM_BARRIERS
	.align		4
        /*0050*/ 	.byte	0x02, 0x4c
        /*0052*/ 	.byte	0x01
	.zero		1


	//----- nvinfo : EIATTR_MERCURY_ISA_VERSION
	.align		4
        /*0054*/ 	.byte	0x03, 0x5f
        /*0056*/ 	.short	0x0101


	//----- nvinfo : EIATTR_VRC_CTA_INIT_COUNT
	.align		4
        /*0058*/ 	.byte	0x02, 0x4a
	.zero		1
	.zero		1


	//----- nvinfo : EIATTR_EXIT_INSTR_OFFSETS
	.align		4
        /*005c*/ 	.byte	0x04, 0x1c
        /*005e*/ 	.short	(.L_107 - .L_106)


	//   ....[0]....
.L_106:
        /*0060*/ 	.word	0x00000230


	//   ....[1]....
        /*0064*/ 	.word	0x00000310


	//----- nvinfo : EIATTR_CBANK_PARAM_SIZE
	.align		4
.L_107:
        /*0068*/ 	.byte	0x03, 0x19
        /*006a*/ 	.short	0x0020


	//----- nvinfo : EIATTR_PARAM_CBANK
	.align		4
        /*006c*/ 	.byte	0x04, 0x0a
        /*006e*/ 	.short	(.L_109 - .L_108)
	.align		4
.L_108:
        /*0070*/ 	.word	index@(.nv.constant0._Z13gemvSumKernelPfS_S_S_)
        /*0074*/ 	.short	0x0380
        /*0076*/ 	.short	0x0020


	//----- nvinfo : EIATTR_SW_WAR
	.align		4
.L_109:
        /*0078*/ 	.byte	0x04, 0x36
        /*007a*/ 	.short	(.L_111 - .L_110)
.L_110:
        /*007c*/ 	.word	0x00000008
.L_111:


//--------------------- .nv.info._Z10gemvKernelPfS_S_S_ --------------------------
	.section	.nv.info._Z10gemvKernelPfS_S_S_,"",@"SHT_CUDA_INFO"
	.sectionflags	@""
	.align	4


	//----- nvinfo : EIATTR_CUDA_API_VERSION
	.align		4
        /*0000*/ 	.byte	0x04, 0x37
        /*0002*/ 	.short	(.L_113 - .L_112)
.L_112:
        /*0004*/ 	.word	0x00000082


	//----- nvinfo : EIATTR_KPARAM_INFO
	.align		4
.L_113:
        /*0008*/ 	.byte	0x04, 0x17
        /*000a*/ 	.short	(.L_115 - .L_114)
.L_114:
        /*000c*/ 	.word	0x00000000
        /*0010*/ 	.short	0x0003
        /*0012*/ 	.short	0x0018
        /*0014*/ 	.byte	0x00, 0xf5, 0x21, 0x00


	//----- nvinfo : EIATTR_KPARAM_INFO
	.align		4
.L_115:
        /*0018*/ 	.byte	0x04, 0x17
        /*001a*/ 	.short	(.L_117 - .L_116)
.L_116:
        /*001c*/ 	.word	0x00000000
        /*0020*/ 	.short	0x0002
        /*0022*/ 	.short	0x0010
        /*0024*/ 	.byte	0x00, 0xf5, 0x21, 0x00


	//----- nvinfo : EIATTR_KPARAM_INFO
	.align		4
.L_117:
        /*0028*/ 	.byte	0x04, 0x17
        /*002a*/ 	.short	(.L_119 - .L_118)
.L_118:
        /*002c*/ 	.word	0x00000000
        /*0030*/ 	.short	0x0001
        /*0032*/ 	.short	0x0008
        /*0034*/ 	.byte	0x00, 0xf5, 0x21, 0x00


	//----- nvinfo : EIATTR_KPARAM_INFO
	.align		4
.L_119:
        /*0038*/ 	.byte	0x04, 0x17
        /*003a*/ 	.short	(.L_121 - .L_120)
.L_120:
        /*003c*/ 	.word	0x00000000
        /*0040*/ 	.short	0x0000
        /*0042*/ 	.short	0x0000
        /*0044*/ 	.byte	0x00, 0xf5, 0x21, 0x00


	//----- nvinfo : EIATTR_SPARSE_MMA_MASK
	.align		4
.L_121:
        /*0048*/ 	.byte	0x03, 0x50
        /*004a*/ 	.short	0x0000


	//----- nvinfo : EIATTR_MAXREG_COUNT
	.align		4
        /*004c*/ 	.byte	0x03, 0x1b
        /*004e*/ 	.short	0x00ff


	//----- nvinfo : EIATTR_NUM_BARRIERS
	.align		4
        /*0050*/ 	.byte	0x02, 0x4c
        /*0052*/ 	.byte	0x01
	.zero		1


	//----- nvinfo : EIATTR_MERCURY_ISA_VERSION
	.align		4
        /*0054*/ 	.byte	0x03, 0x5f
        /*0056*/ 	.short	0x0101


	//----- nvinfo : EIATTR_VRC_CTA_INIT_COUNT
	.align		4
        /*0058*/ 	.byte	0x02, 0x4a
	.zero		1
	.zero		1


	//----- nvinfo : EIATTR_EXIT_INSTR_OFFSETS
	.align		4
        /*005c*/ 	.byte	0x04, 0x1c
        /*005e*/ 	.short	(.L_123 - .L_122)


	//   ....[0]....
.L_122:
        /*0060*/ 	.word	0x00000230


	//   ....[1]....
        /*0064*/ 	.word	0x00000320


	//----- nvinfo : EIATTR_CBANK_PARAM_SIZE
	.align		4
.L_123:
        /*0068*/ 	.byte	0x03, 0x19
        /*006a*/ 	.short	0x0020


	//----- nvinfo : EIATTR_PARAM_CBANK
	.align		4
        /*006c*/ 	.byte	0x04, 0x0a
        /*006e*/ 	.short	(.L_125 - .L_124)
	.align		4
.L_124:
        /*0070*/ 	.word	index@(.nv.constant0._Z10gemvKernelPfS_S_S_)
        /*0074*/ 	.short	0x0380
        /*0076*/ 	.short	0x0020


	//----- nvinfo : EIATTR_SW_WAR
	.align		4
.L_125:
        /*0078*/ 	.byte	0x04, 0x36
        /*007a*/ 	.short	(.L_127 - .L_126)
.L_126:
        /*007c*/ 	.word	0x00000008
.L_127:


//--------------------- .nv.info._Z10attnKerneliPfS_S_i --------------------------
	.section	.nv.info._Z10attnKerneliPfS_S_i,"",@"SHT_CUDA_INFO"
	.sectionflags	@""
	.align	4


	//----- nvinfo : EIATTR_CUDA_API_VERSION
	.align		4
        /*0000*/ 	.byte	0x04, 0x37
        /*0002*/ 	.short	(.L_129 - .L_128)
.L_128:
        /*0004*/ 	.word	0x00000082


	//----- nvinfo : EIATTR_KPARAM_INFO
	.align		4
.L_129:
        /*0008*/ 	.byte	0x04, 0x17
        /*000a*/ 	.short	(.L_131 - .L_130)
.L_130:
        /*000c*/ 	.word	0x00000000
        /*0010*/ 	.short	0x0004
        /*0012*/ 	.short	0x0020
        /*0014*/ 	.byte	0x00, 0xf0, 0x11, 0x00


	//----- nvinfo : EIATTR_KPARAM_INFO
	.align		4
.L_131:
        /*0018*/ 	.byte	0x04, 0x17
        /*001a*/ 	.short	(.L_133 - .L_132)
.L_132:
        /*001c*/ 	.word	0x00000000
        /*0020*/ 	.short	0x0003
        /*0022*/ 	.short	0x0018
        /*0024*/ 	.byte	0x00, 0xf5, 0x21, 0x00


	//----- nvinfo : EIATTR_KPARAM_INFO
	.align		4
.L_133:
        /*0028*/ 	.byte	0x04, 0x17
        /*002a*/ 	.short	(.L_135 - .L_134)
.L_134:
        /*002c*/ 	.word	0x00000000
        /*0030*/ 	.short	0x0002
        /*0032*/ 	.short	0x0010
        /*0034*/ 	.byte	0x00, 0xf5, 0x21, 0x00


	//----- nvinfo : EIATTR_KPARAM_INFO
	.align		4
.L_135:
        /*0038*/ 	.byte	0x04, 0x17
        /*003a*/ 	.short	(.L_137 - .L_136)
.L_136:
        /*003c*/ 	.word	0x00000000
        /*0040*/ 	.short	0x0001
        /*0042*/ 	.short	0x0008
        /*0044*/ 	.byte	0x00, 0xf5, 0x21, 0x00


	//----- nvinfo : EIATTR_KPARAM_INFO
	.align		4
.L_137:
        /*0048*/ 	.byte	0x04, 0x17
        /*004a*/ 	.short	(.L_139 - .L_138)
.L_138:
        /*004c*/ 	.word	0x00000000
        /*0050*/ 	.short	0x0000
        /*0052*/ 	.short	0x0000
        /*0054*/ 	.byte	0x00, 0xf0, 0x11, 0x00


	//----- nvinfo : EIATTR_SPARSE_MMA_MASK
	.align		4
.L_139:
        /*0058*/ 	.byte	0x03, 0x50
        /*005a*/ 	.short	0x0000


	//----- nvinfo : EIATTR_MAXREG_COUNT
	.align		4
        /*005c*/ 	.byte	0x03, 0x1b
        /*005e*/ 	.short	0x00ff


	//----- nvinfo : EIATTR_NUM_BARRIERS
	.align		4
        /*0060*/ 	.byte	0x02, 0x4c
        /*0062*/ 	.byte	0x01
	.zero		1


	//----- nvinfo : EIATTR_MERCURY_ISA_VERSION
	.align		4
        /*0064*/ 	.byte	0x03, 0x5f
        /*0066*/ 	.short	0x0101


	//----- nvinfo : EIATTR_VRC_CTA_INIT_COUNT
	.align		4
        /*0068*/ 	.byte	0x02, 0x4a
	.zero		1
	.zero		1


	//----- nvinfo : EIATTR_EXIT_INSTR_OFFSETS
	.align		4
        /*006c*/ 	.byte	0x04, 0x1c
        /*006e*/ 	.short	(.L_141 - .L_140)


	//   ....[0]....
.L_140:
        /*0070*/ 	.word	0x00000ac0


	//----- nvinfo : EIATTR_CRS_STACK_SIZE
	.align		4
.L_141:
        /*0074*/ 	.byte	0x04, 0x1e
        /*0076*/ 	.short	(.L_143 - .L_142)
.L_142:
        /*0078*/ 	.word	0x00000000


	//----- nvinfo : EIATTR_CBANK_PARAM_SIZE
	.align		4
.L_143:
        /*007c*/ 	.byte	0x03, 0x19
        /*007e*/ 	.short	0x0024


	//----- nvinfo : EIATTR_PARAM_CBANK
	.align		4
        /*0080*/ 	.byte	0x04, 0x0a
        /*0082*/ 	.short	(.L_145 - .L_144)
	.align		4
.L_144:
        /*0084*/ 	.word	index@(.nv.constant0._Z10attnKerneliPfS_S_i)
        /*0088*/ 	.short	0x0380
        /*008a*/ 	.short	0x0024


	//----- nvinfo : EIATTR_SW_WAR
	.align		4
.L_145:
        /*008c*/ 	.byte	0x04, 0x36
        /*008e*/ 	.short	(.L_147 - .L_146)
.L_146:
        /*0090*/ 	.word	0x00000008
.L_147:


//--------------------- .nv.info._Z9qkvKernelPfS_S_S_S_ --------------------------
	.section	.nv.info._Z9qkvKernelPfS_S_S_S_,"",@"SHT_CUDA_INFO"
	.sectionflags	@""
	.align	4


	//----- nvinfo : EIATTR_CUDA_API_VERSION
	.align		4
        /*0000*/ 	.byte	0x04, 0x37
        /*0002*/ 	.short	(.L_149 - .L_148)
.L_148:
        /*0004*/ 	.word	0x00000082


	//----- nvinfo : EIATTR_KPARAM_INFO
	.align		4
.L_149:
        /*0008*/ 	.byte	0x04, 0x17
        /*000a*/ 	.short	(.L_151 - .L_150)
.L_150:
        /*000c*/ 	.word	0x00000000
        /*0010*/ 	.short	0x0004
        /*0012*/ 	.short	0x0020
        /*0014*/ 	.byte	0x00, 0xf5, 0x21, 0x00


	//----- nvinfo : EIATTR_KPARAM_INFO
	.align		4
.L_151:
        /*0018*/ 	.byte	0x04, 0x17
        /*001a*/ 	.short	(.L_153 - .L_152)
.L_152:
        /*001c*/ 	.word	0x00000000
        /*0020*/ 	.short	0x0003
        /*0022*/ 	.short	0x0018
        /*0024*/ 	.byte	0x00, 0xf5, 0x21, 0x00


	//----- nvinfo : EIATTR_KPARAM_INFO
	.align		4
.L_153:
        /*0028*/ 	.byte	0x04, 0x17
        /*002a*/ 	.short	(.L_155 - .L_154)
.L_154:
        /*002c*/ 	.word	0x00000000
        /*0030*/ 	.short	0x0002
        /*0032*/ 	.short	0x0010
        /*0034*/ 	.byte	0x00, 0xf5, 0x21, 0x00


	//----- nvinfo : EIATTR_KPARAM_INFO
	.align		4
.L_155:
        /*0038*/ 	.byte	0x04, 0x17
        /*003a*/ 	.short	(.L_157 - .L_156)
.L_156:
        /*003c*/ 	.word	0x00000000
        /*0040*/ 	.short	0x0001
        /*0042*/ 	.short	0x0008
        /*0044*/ 	.byte	0x00, 0xf5, 0x21, 0x00


	//----- nvinfo : EIATTR_KPARAM_INFO
	.align		4
.L_157:
        /*0048*/ 	.byte	0x04, 0x17
        /*004a*/ 	.short	(.L_159 - .L_158)
.L_158:
        /*004c*/ 	.word	0x00000000
        /*0050*/ 	.short	0x0000
        /*0052*/ 	.short	0x0000
        /*0054*/ 	.byte	0x00, 0xf5, 0x21, 0x00


	//----- nvinfo : EIATTR_SPARSE_MMA_MASK
	.align		4
.L_159:
        /*0058*/ 	.byte	0x03, 0x50
        /*005a*/ 	.short	0x0000


	//----- nvinfo : EIATTR_MAXREG_COUNT
	.align		4
        /*005c*/ 	.byte	0x03, 0x1b
        /*005e*/ 	.short	0x00ff


	//----- nvinfo : EIATTR_NUM_BARRIERS
	.align		4
        /*0060*/ 	.byte	0x02, 0x4c
        /*0062*/ 	.byte	0x01
	.zero		1


	//----- nvinfo : EIATTR_MERCURY_ISA_VERSION
	.align		4
        /*0064*/ 	.byte	0x03, 0x5f
        /*0066*/ 	.short	0x0101


	//----- nvinfo : EIATTR_VRC_CTA_INIT_COUNT
	.align		4
        /*0068*/ 	.byte	0x02, 0x4a
	.zero		1
	.zero		1


	//----- nvinfo : EIATTR_EXIT_INSTR_OFFSETS
	.align		4
        /*006c*/ 	.byte	0x04, 0x1c
        /*006e*/ 	.short	(.L_161 - .L_160)


	//   ....[0]....
.L_160:
        /*0070*/ 	.word	0x000002f0


	//   ....[1]....
        /*0074*/ 	.word	0x000003c0


	//----- nvinfo : EIATTR_CBANK_PARAM_SIZE
	.align		4
.L_161:
        /*0078*/ 	.byte	0x03, 0x19
        /*007a*/ 	.short	0x0028


	//----- nvinfo : EIATTR_PARAM_CBANK
	.align		4
        /*007c*/ 	.byte	0x04, 0x0a
        /*007e*/ 	.short	(.L_163 - .L_162)
	.align		4
.L_162:
        /*0080*/ 	.word	index@(.nv.constant0._Z9qkvKernelPfS_S_S_S_)
        /*0084*/ 	.short	0x0380
        /*0086*/ 	.short	0x0028


	//----- nvinfo : EIATTR_SW_WAR
	.align		4
.L_163:
        /*0088*/ 	.byte	0x04, 0x36
        /*008a*/ 	.short	(.L_165 - .L_164)
.L_164:
        /*008c*/ 	.word	0x00000008
.L_165:


//--------------------- .nv.info._Z15layerNormKernelPfS_S_S_ --------------------------
	.section	.nv.info._Z15layerNormKernelPfS_S_S_,"",@"SHT_CUDA_INFO"
	.sectionflags	@""
	.align	4


	//----- nvinfo : EIATTR_CUDA_API_VERSION
	.align		4
        /*0000*/ 	.byte	0x04, 0x37
        /*0002*/ 	.short	(.L_167 - .L_166)
.L_166:
        /*0004*/ 	.word	0x00000082


	//----- nvinfo : EIATTR_KPARAM_INFO
	.align		4
.L_167:
        /*0008*/ 	.byte	0x04, 0x17
        /*000a*/ 	.short	(.L_169 - .L_168)
.L_168:
        /*000c*/ 	.word	0x00000000
        /*0010*/ 	.short	0x0003
        /*0012*/ 	.short	0x0018
        /*0014*/ 	.byte	0x00, 0xf5, 0x21, 0x00


	//----- nvinfo : EIATTR_KPARAM_INFO
	.align		4
.L_169:
        /*0018*/ 	.byte	0x04, 0x17
        /*001a*/ 	.short	(.L_171 - .L_170)
.L_170:
        /*001c*/ 	.word	0x00000000
        /*0020*/ 	.short	0x0002
        /*0022*/ 	.short	0x0010
        /*0024*/ 	.byte	0x00, 0xf5, 0x21, 0x00


	//----- nvinfo : EIATTR_KPARAM_INFO
	.align		4
.L_171:
        /*0028*/ 	.byte	0x04, 0x17
        /*002a*/ 	.short	(.L_173 - .L_172)
.L_172:
        /*002c*/ 	.word	0x00000000
        /*0030*/ 	.short	0x0001
        /*0032*/ 	.short	0x0008
        /*0034*/ 	.byte	0x00, 0xf5, 0x21, 0x00


	//----- nvinfo : EIATTR_KPARAM_INFO
	.align		4
.L_173:
        /*0038*/ 	.byte	0x04, 0x17
        /*003a*/ 	.short	(.L_175 - .L_174)
.L_174:
        /*003c*/ 	.word	0x00000000
        /*0040*/ 	.short	0x0000
        /*0042*/ 	.short	0x0000
        /*0044*/ 	.byte	0x00, 0xf5, 0x21, 0x00


	//----- nvinfo : EIATTR_SPARSE_MMA_MASK
	.align		4
.L_175:
        /*0048*/ 	.byte	0x03, 0x50
        /*004a*/ 	.short	0x0000


	//----- nvinfo : EIATTR_MAXREG_COUNT
	.align		4
        /*004c*/ 	.byte	0x03, 0x1b
        /*004e*/ 	.short	0x00ff


	//----- nvinfo : EIATTR_NUM_BARRIERS
	.align		4
        /*0050*/ 	.byte	0x02, 0x4c
        /*0052*/ 	.byte	0x01
	.zero		1


	//----- nvinfo : EIATTR_MERCURY_ISA_VERSION
	.align		4
        /*0054*/ 	.byte	0x03, 0x5f
        /*0056*/ 	.short	0x0101


	//----- nvinfo : EIATTR_VRC_CTA_INIT_COUNT
	.align		4
        /*0058*/ 	.byte	0x02, 0x4a
	.zero		1
	.zero		1


	//----- nvinfo : EIATTR_EXIT_INSTR_OFFSETS
	.align		4
        /*005c*/ 	.byte	0x04, 0x1c
        /*005e*/ 	.short	(.L_177 - .L_176)


	//   ....[0]....
.L_176:
        /*0060*/ 	.word	0x000006e0


	//----- nvinfo : EIATTR_CRS_STACK_SIZE
	.align		4
.L_177:
        /*0064*/ 	.byte	0x04, 0x1e
        /*0066*/ 	.short	(.L_179 - .L_178)
.L_178:
        /*0068*/ 	.word	0x00000000


	//----- nvinfo : EIATTR_CBANK_PARAM_SIZE
	.align		4
.L_179:
        /*006c*/ 	.byte	0x03, 0x19
        /*006e*/ 	.short	0x0020


	//----- nvinfo : EIATTR_PARAM_CBANK
	.align		4
        /*0070*/ 	.byte	0x04, 0x0a
        /*0072*/ 	.short	(.L_181 - .L_180)
	.align		4
.L_180:
        /*0074*/ 	.word	index@(.nv.constant0._Z15layerNormKernelPfS_S_S_)
        /*0078*/ 	.short	0x0380
        /*007a*/ 	.short	0x0020


	//----- nvinfo : EIATTR_SW_WAR
	.align		4
.L_181:
        /*007c*/ 	.byte	0x04, 0x36
        /*007e*/ 	.short	(.L_183 - .L_182)
.L_182:
        /*0080*/ 	.word	0x00000008
.L_183:


//--------------------- .nv.info._Z19loadEmbeddingKernelPfiiiS_S_ --------------------------
	.section	.nv.info._Z19loadEmbeddingKernelPfiiiS_S_,"",@"SHT_CUDA_INFO"
	.sectionflags	@""
	.align	4


	//----- nvinfo : EIATTR_CUDA_API_VERSION
	.align		4
        /*0000*/ 	.byte	0x04, 0x37
        /*0002*/ 	.short	(.L_185 - .L_184)
.L_184:
        /*0004*/ 	.word	0x00000082


	//----- nvinfo : EIATTR_KPARAM_INFO
	.align		4
.L_185:
        /*0008*/ 	.byte	0x04, 0x17
        /*000a*/ 	.short	(.L_187 - .L_186)
.L_186:
        /*000c*/ 	.word	0x00000000
        /*0010*/ 	.short	0x0005
        /*0012*/ 	.short	0x0020
        /*0014*/ 	.byte	0x00, 0xf5, 0x21, 0x00


	//----- nvinfo : EIATTR_KPARAM_INFO
	.align		4
.L_187:
        /*0018*/ 	.byte	0x04, 0x17
        /*001a*/ 	.short	(.L_189 - .L_188)
.L_188:
        /*001c*/ 	.word	0x00000000
        /*0020*/ 	.short	0x0004
        /*0022*/ 	.short	0x0018
        /*0024*/ 	.byte	0x00, 0xf5, 0x21, 0x00


	//----- nvinfo : EIATTR_KPARAM_INFO
	.align		4
.L_189:
        /*0028*/ 	.byte	0x04, 0x17
        /*002a*/ 	.short	(.L_191 - .L_190)
.L_190:
        /*002c*/ 	.word	0x00000000
        /*0030*/ 	.short	0x0003
        /*0032*/ 	.short	0x0010
        /*0034*/ 	.byte	0x00, 0xf0, 0x11, 0x00


	//----- nvinfo : EIATTR_KPARAM_INFO
	.align		4
.L_191:
        /*0038*/ 	.byte	0x04, 0x17
        /*003a*/ 	.short	(.L_193 - .L_192)
.L_192:
        /*003c*/ 	.word	0x00000000
        /*0040*/ 	.short	0x0002
        /*0042*/ 	.short	0x000c
        /*0044*/ 	.byte	0x00, 0xf0, 0x11, 0x00


	//----- nvinfo : EIATTR_KPARAM_INFO
	.align		4
.L_193:
        /*0048*/ 	.byte	0x04, 0x17
        /*004a*/ 	.short	(.L_195 - .L_194)
.L_194:
        /*004c*/ 	.word	0x00000000
        /*0050*/ 	.short	0x0001
        /*0052*/ 	.short	0x0008
        /*0054*/ 	.byte	0x00, 0xf0, 0x11, 0x00


	//----- nvinfo : EIATTR_KPARAM_INFO
	.align		4
.L_195:
        /*0058*/ 	.byte	0x04, 0x17
        /*005a*/ 	.short	(.L_197 - .L_196)
.L_196:
        /*005c*/ 	.word	0x00000000
        /*0060*/ 	.short	0x0000
        /*0062*/ 	.short	0x0000
        /*0064*/ 	.byte	0x00, 0xf5, 0x21, 0x00


	//----- nvinfo : EIATTR_SPARSE_MMA_MASK
	.align		4
.L_197:
        /*0068*/ 	.byte	0x03, 0x50
        /*006a*/ 	.short	0x0000


	//----- nvinfo : EIATTR_MAXREG_COUNT
	.align		4
        /*006c*/ 	.byte	0x03, 0x1b
        /*006e*/ 	.short	0x00ff


	//----- nvinfo : EIATTR_MERCURY_ISA_VERSION
	.align		4
        /*0070*/ 	.byte	0x03, 0x5f
        /*0072*/ 	.short	0x0101


	//----- nvinfo : EIATTR_VRC_CTA_INIT_COUNT
	.align		4
        /*0074*/ 	.byte	0x02, 0x4a
	.zero		1
	.zero		1


	//----- nvinfo : EIATTR_EXIT_INSTR_OFFSETS
	.align		4
        /*0078*/ 	.byte	0x04, 0x1c
        /*007a*/ 	.short	(.L_199 - .L_198)


	//   ....[0]....
.L_198:
        /*007c*/ 	.word	0x00000070


	//   ....[1]....
        /*0080*/ 	.word	0x00000160


	//----- nvinfo : EIATTR_CBANK_PARAM_SIZE
	.align		4
.L_199:
        /*0084*/ 	.byte	0x03, 0x19
        /*0086*/ 	.short	0x0028


	//----- nvinfo : EIATTR_PARAM_CBANK
	.align		4
        /*0088*/ 	.byte	0x04, 0x0a
        /*008a*/ 	.short	(.L_201 - .L_200)
	.align		4
.L_200:
        /*008c*/ 	.word	index@(.nv.constant0._Z19loadEmbeddingKernelPfiiiS_S_)
        /*0090*/ 	.short	0x0380
        /*0092*/ 	.short	0x0028


	//----- nvinfo : EIATTR_SW_WAR
	.align		4
.L_201:
        /*0094*/ 	.byte	0x04, 0x36
        /*0096*/ 	.short	(.L_203 - .L_202)
.L_202:
        /*0098*/ 	.word	0x00000008
.L_203:


//--------------------- .nv.callgraph             --------------------------
	.section	.nv.callgraph,"",@"SHT_CUDA_CALLGRAPH"
	.align	4
	.sectionentsize	8
	.align		4
        /*0000*/ 	.word	0x00000000
	.align		4
        /*0004*/ 	.word	0xffffffff
	.align		4
        /*0008*/ 	.word	0x00000000
	.align		4
        /*000c*/ 	.word	0xfffffffe
	.align		4
        /*0010*/ 	.word	0x00000000
	.align		4
        /*0014*/ 	.word	0xfffffffd
	.align		4
        /*0018*/ 	.word	0x00000000
	.align		4
        /*001c*/ 	.word	0xfffffffc


//--------------------- .text._Z14gemvGeluKernelPfS_S_S_ --------------------------
	.section	.text._Z14gemvGeluKernelPfS_S_S_,"ax",@progbits
	.align	128
        .global         _Z14gemvGeluKernelPfS_S_S_
        .type           _Z14gemvGeluKernelPfS_S_S_,@function
        .size           _Z14gemvGeluKernelPfS_S_S_,(.L_x_85 - _Z14gemvGeluKernelPfS_S_S_)
        .other          _Z14gemvGeluKernelPfS_S_S_,@"STO_CUDA_ENTRY STV_DEFAULT"
_Z14gemvGeluKernelPfS_S_S_:
.text._Z14gemvGeluKernelPfS_S_S_:
[----:B------:R-:W-:Y:S01]  /*0000*/  LDC R1, c[0x0][0x37c] ;  /* 0x0000df00ff017b82 */ /* 0x000fe20000000800 */
[----:B------:R-:W0:Y:S07]  /*0010*/  S2R R9, SR_TID.X ;  /* 0x0000000000097919 */ /* 0x000e2e0000002100 */
[----:B------:R-:W0:Y:S01]  /*0020*/  LDC.64 R6, c[0x0][0x390] ;  /* 0x0000e400ff067b82 */ /* 0x000e220000000a00 */
[----:B------:R-:W1:Y:S01]  /*0030*/  LDCU UR8, c[0x0][0x360] ;  /* 0x00006c00ff0877ac */ /* 0x000e620008000800 */
[----:B------:R-:W1:Y:S01]  /*0040*/  S2R R2, SR_CTAID.X ;  /* 0x0000000000027919 */ /* 0x000e620000002500 */
[----:B------:R-:W2:Y:S05]  /*0050*/  LDCU.64 UR6, c[0x0][0x358] ;  /* 0x00006b00ff0677ac */ /* 0x000eaa0008000a00 */
[----:B------:R-:W3:Y:S01]  /*0060*/  LDC.64 R4, c[0x0][0x388] ;  /* 0x0000e200ff047b82 */ /* 0x000ee20000000a00 */
[----:B0-----:R-:W-:-:S04]  /*0070*/  IMAD.WIDE.U32 R6, R9, 0x4, R6 ;  /* 0x0000000409067825 */ /* 0x001fc800078e0006 */
[----:B-1----:R-:W-:Y:S02]  /*0080*/  IMAD R3, R2, UR8, R9 ;  /* 0x0000000802037c24 */ /* 0x002fe4000f8e0209 */
[----:B--2---:R-:W2:Y:S02]  /*0090*/  LDG.E R7, desc[UR6][R6.64] ;  /* 0x0000000606077981 */ /* 0x004ea4000c1e1900 */
[----:B---3--:R-:W-:-:S06]  /*00a0*/  IMAD.WIDE.U32 R4, R3, 0x4, R4 ;  /* 0x0000000403047825 */ /* 0x008fcc00078e0004 */
[----:B------:R-:W2:Y:S01]  /*00b0*/  LDG.E R4, desc[UR6][R4.64] ;  /* 0x0000000604047981 */ /* 0x000ea2000c1e1900 */
[----:B------:R-:W0:Y:S01]  /*00c0*/  S2UR UR5, SR_CgaCtaId ;  /* 0x00000000000579c3 */ /* 0x000e220000008800 */
[----:B------:R-:W-:Y:S01]  /*00d0*/  UMOV UR4, 0x400 ;  /* 0x0000040000047882 */ /* 0x000fe20000000000 */
[----:B------:R-:W-:Y:S02]  /*00e0*/  UISETP.GE.U32.AND UP0, UPT, UR8, 0x2, UPT ;  /* 0x000000020800788c */ /* 0x000fe4000bf06070 */
[----:B0-----:R-:W-:-:S06]  /*00f0*/  ULEA UR4, UR5, UR4, 0x18 ;  /* 0x0000000405047291 */ /* 0x001fcc000f8ec0ff */
[C---:B------:R-:W-:Y:S02]  /*0100*/  LEA R3, R9.reuse, UR4, 0x2 ;  /* 0x0000000409037c11 */ /* 0x040fe4000f8e10ff */
[----:B------:R-:W-:Y:S01]  /*0110*/  ISETP.NE.AND P1, PT, R9, RZ, PT ;  /* 0x000000ff0900720c */ /* 0x000fe20003f25270 */
[----:B--2---:R-:W-:-:S05]  /*0120*/  FMUL R0, R4, R7 ;  /* 0x0000000704007220 */ /* 0x004fca0000400000 */
[----:B------:R0:W-:Y:S01]  /*0130*/  STS [R3], R0 ;  /* 0x0000000003007388 */ /* 0x0001e20000000800 */
[----:B------:R-:W-:Y:S06]  /*0140*/  BAR.SYNC.DEFER_BLOCKING 0x0 ;  /* 0x0000000000007b1d */ /* 0x000fec0000010000 */
[----:B------:R-:W-:Y:S05]  /*0150*/  BRA.U !UP0, `(.L_x_0) ;  /* 0x0000000108347547 */ /* 0x000fea000b800000 */
[----:B0-----:R-:W-:-:S07]  /*0160*/  IMAD.MOV.U32 R0, RZ, RZ, 0x1 ;  /* 0x00000001ff007424 */ /* 0x001fce00078e00ff */
.L_x_1:
[----:B------:R-:W-:Y:S01]  /*0170*/  IMAD.IADD R4, R9, 0x1, R0 ;  /* 0x0000000109047824 */ /* 0x000fe200078e0200 */
[----:B------:R-:W-:-:S04]  /*0180*/  LOP3.LUT P0, RZ, R0, R9, RZ, 0xc0, !PT ;  /* 0x0000000900ff7212 */ /* 0x000fc8000780c0ff */
[----:B------:R-:W-:-:S13]  /*0190*/  ISETP.GE.OR P0, PT, R4, UR8, P0 ;  /* 0x0000000804007c0c */ /* 0x000fda0008706670 */
[C---:B------:R-:W-:Y:S01]  /*01a0*/  @!P0 IMAD R4, R0.reuse, 0x4, R3 ;  /* 0x0000000400048824 */ /* 0x040fe200078e0203 */
[----:B------:R-:W-:Y:S01]  /*01b0*/  @!P0 LDS R5, [R3] ;  /* 0x0000000003058984 */ /* 0x000fe20000000800 */
[----:B------:R-:W-:-:S04]  /*01c0*/  IMAD.SHL.U32 R0, R0, 0x2, RZ ;  /* 0x0000000200007824 */ /* 0x000fc800078e00ff */
[----:B------:R-:W0:Y:S02]  /*01d0*/  @!P0 LDS R4, [R4] ;  /* 0x0000000004048984 */ /* 0x000e240000000800 */
[----:B0-----:R-:W-:-:S05]  /*01e0*/  @!P0 FADD R6, R4, R5 ;  /* 0x0000000504068221 */ /* 0x001fca0000000000 */
[----:B------:R1:W-:Y:S01]  /*01f0*/  @!P0 STS [R3], R6 ;  /* 0x0000000603008388 */ /* 0x0003e20000000800 */
[----:B------:R-:W-:Y:S01]  /*0200*/  BAR.SYNC.DEFER_BLOCKING 0x0 ;  /* 0x0000000000007b1d */ /* 0x000fe20000010000 */
[----:B------:R-:W-:-:S13]  /*0210*/  ISETP.GE.AND P0, PT, R0, UR8, PT ;  /* 0x0000000800007c0c */ /* 0x000fda000bf06270 */
[----:B-1----:R-:W-:Y:S05]  /*0220*/  @!P0 BRA `(.L_x_1) ;  /* 0xfffffffc00d08947 */ /* 0x002fea000383ffff */
.L_x_0:
[----:B------:R-:W-:Y:S05]  /*0230*/  @P1 EXIT ;  /* 0x000000000000194d */ /* 0x000fea0003800000 */
[----:B------:R-:W1:Y:S02]  /*0240*/  LDC.64 R4, c[0x0][0x398] ;  /* 0x0000e600ff047b82 */ /* 0x000e640000000a00 */
[----:B-1----:R-:W-:-:S06]  /*0250*/  IMAD.WIDE.U32 R4, R2, 0x4, R4 ;  /* 0x0000000402047825 */ /* 0x002fcc00078e0004 */
[----:B------:R1:W2:Y:S01]  /*0260*/  LDG.E R5, desc[UR6][R4.64] ;  /* 0x0000000604057981 */ /* 0x0002a2000c1e1900 */
[----:B------:R-:W3:Y:S01]  /*0270*/  S2UR UR5, SR_CgaCtaId ;  /* 0x00000000000579c3 */ /* 0x000ee20000008800 */
[----:B------:R-:W-:Y:S01]  /*0280*/  UMOV UR4, 0x400 ;  /* 0x0000040000047882 */ /* 0x000fe20000000000 */
[----:B0-----:R-:W-:Y:S02]  /*0290*/  IMAD.MOV.U32 R3, RZ, RZ, 0x3bbb989d ;  /* 0x3bbb989dff037424 */ /* 0x001fe400078e00ff */
[----:B-1----:R-:W-:Y:S01]  /*02a0*/  IMAD.MOV.U32 R4, RZ, RZ, 0x437c0000 ;  /* 0x437c0000ff047424 */ /* 0x002fe200078e00ff */
[----:B---3--:R-:W-:-:S03]  /*02b0*/  ULEA UR4, UR5, UR4, 0x18 ;  /* 0x0000000405047291 */ /* 0x008fc6000f8ec0ff */
[----:B------:R-:W-:-:S06]  /*02c0*/  UMOV UR5, 0x3ffb3b64 ;  /* 0x3ffb3b6400057882 */ /* 0x000fcc0000000000 */
[----:B------:R-:W2:Y:S01]  /*02d0*/  LDS R0, [UR4] ;  /* 0x00000004ff007984 */ /* 0x000ea20008000800 */
[----:B------:R-:W-:Y:S01]  /*02e0*/  UMOV UR4, 0x5a1cac08 ;  /* 0x5a1cac0800047882 */ /* 0x000fe20000000000 */
[----:B--2---:R-:W-:-:S04]  /*02f0*/  FADD R0, R0, R5 ;  /* 0x0000000500007221 */ /* 0x004fc80000000000 */
[----:B------:R-:W0:Y:S02]  /*0300*/  F2F.F64.F32 R6, R0 ;  /* 0x0000000000067310 */ /* 0x000e240000201800 */
[----:B0-----:R-:W-:-:S10]  /*0310*/  DMUL R6, R6, -UR4 ;  /* 0x8000000406067c28 */ /* 0x001fd40008000000 */
[----:B------:R-:W0:Y:S02]  /*0320*/  F2F.F32.F64 R6, R6 ;  /* 0x0000000600067310 */ /* 0x000e240000301000 */
[----:B0-----:R-:W-:-:S04]  /*0330*/  FFMA.SAT R3, R6, R3, 0.5 ;  /* 0x3f00000006037423 */ /* 0x001fc80000002003 */
[----:B------:R-:W-:-:S04]  /*0340*/  FFMA.RM R3, R3, R4, 12582913 ;  /* 0x4b40000103037423 */ /* 0x000fc80000004004 */
[C---:B------:R-:W-:Y:S01]  /*0350*/  FADD R5, R3.reuse, -12583039 ;  /* 0xcb40007f03057421 */ /* 0x040fe20000000000 */
[----:B------:R-:W-:-:S03]  /*0360*/  SHF.L.U32 R3, R3, 0x17, RZ ;  /* 0x0000001703037819 */ /* 0x000fc600000006ff */
[----:B------:R-:W-:-:S04]  /*0370*/  FFMA R5, R6, 1.4426950216293334961, -R5 ;  /* 0x3fb8aa3b06057823 */ /* 0x000fc80000000805 */
[----:B------:R-:W-:-:S04]  /*0380*/  FFMA R5, R6, 1.925963033500011079e-08, R5 ;  /* 0x32a5706006057823 */ /* 0x000fc80000000005 */
[----:B------:R-:W0:Y:S02]  /*0390*/  MUFU.EX2 R4, R5 ;  /* 0x0000000500047308 */ /* 0x000e240000000800 */
[----:B0-----:R-:W-:-:S06]  /*03a0*/  FFMA R3, R3, R4, 1 ;  /* 0x3f80000003037423 */ /* 0x001fcc0000000004 */
[----:B------:R-:W0:Y:S08]  /*03b0*/  MUFU.RCP R4, R3 ;  /* 0x0000000300047308 */ /* 0x000e300000001000 */
[----:B------:R-:W1:Y:S01]  /*03c0*/  FCHK P0, R0, R3 ;  /* 0x0000000300007302 */ /* 0x000e620000000000 */
[----:B0-----:R-:W-:-:S04]  /*03d0*/  FFMA R7, -R3, R4, 1 ;  /* 0x3f80000003077423 */ /* 0x001fc80000000104 */
[----:B------:R-:W-:-:S04]  /*03e0*/  FFMA R7, R4, R7, R4 ;  /* 0x0000000704077223 */ /* 0x000fc80000000004 */
[----:B------:R-:W-:-:S04]  /*03f0*/  FFMA R4, R0, R7, RZ ;  /* 0x0000000700047223 */ /* 0x000fc800000000ff */
[----:B------:R-:W-:-:S04]  /*0400*/  FFMA R6, -R3, R4, R0 ;  /* 0x0000000403067223 */ /* 0x000fc80000000100 */
[----:B------:R-:W-:Y:S01]  /*0410*/  FFMA R7, R7, R6, R4 ;  /* 0x0000000607077223 */ /* 0x000fe20000000004 */
[----:B-1----:R-:W-:Y:S06]  /*0420*/  @!P0 BRA `(.L_x_2) ;  /* 0x00000000000c8947 */ /* 0x002fec0003800000 */
[----:B------:R-:W-:-:S07]  /*0430*/  MOV R4, 0x450 ;  /* 0x0000045000047802 */ /* 0x000fce0000000f00 */
[----:B------:R-:W-:Y:S05]  /*0440*/  CALL.REL.NOINC `($__internal_0_$__cuda_sm3x_div_rn_noftz_f32_slowpath) ;  /* 0x0000000000147944 */ /* 0x000fea0003c00000 */
[----:B------:R-:W-:-:S07]  /*0450*/  IMAD.MOV.U32 R7, RZ, RZ, R0 ;  /* 0x000000ffff077224 */ /* 0x000fce00078e0000 */
.L_x_2:
[----:B------:R-:W0:Y:S02]  /*0460*/  LDC.64 R4, c[0x0][0x380] ;  /* 0x0000e000ff047b82 */ /* 0x000e240000000a00 */
[----:B0-----:R-:W-:-:S05]  /*0470*/  IMAD.WIDE.U32 R2, R2, 0x4, R4 ;  /* 0x0000000402027825 */ /* 0x001fca00078e0004 */
[----:B------:R-:W-:Y:S01]  /*0480*/  STG.E desc[UR6][R2.64], R7 ;  /* 0x0000000702007986 */ /* 0x000fe2000c101906 */
[----:B------:R-:W-:Y:S05]  /*0490*/  EXIT ;  /* 0x000000000000794d */ /* 0x000fea0003800000 */
        .weak           $__internal_0_$__cuda_sm3x_div_rn_noftz_f32_slowpath
        .type           $__internal_0_$__cuda_sm3x_div_rn_noftz_f32_slowpath,@function
        .size           $__internal_0_$__cuda_sm3x_div_rn_noftz_f32_slowpath,(.L_x_85 - $__internal_0_$__cuda_sm3x_div_rn_noftz_f32_slowpath)
$__internal_0_$__cuda_sm3x_div_rn_noftz_f32_slowpath:
[--C-:B------:R-:W-:Y:S01]  /*04a0*/  SHF.R.U32.HI R6, RZ, 0x17, R3.reuse ;  /* 0x00000017ff067819 */ /* 0x100fe20000011603 */
[--C-:B------:R-:W-:Y:S01]  /*04b0*/  IMAD.MOV.U32 R7, RZ, RZ, R0.reuse ;  /* 0x000000ffff077224 */ /* 0x100fe200078e0000 */
[----:B------:R-:W-:Y:S01]  /*04c0*/  SHF.R.U32.HI R5, RZ, 0x17, R0 ;  /* 0x00000017ff057819 */ /* 0x000fe20000011600 */
[----:B------:R-:W-:Y:S01]  /*04d0*/  IMAD.MOV.U32 R8, RZ, RZ, R3 ;  /* 0x000000ffff087224 */ /* 0x000fe200078e0003 */
[----:B------:R-:W-:Y:S02]  /*04e0*/  LOP3.LUT R6, R6, 0xff, RZ, 0xc0, !PT ;  /* 0x000000ff06067812 */ /* 0x000fe400078ec0ff */
[----:B------:R-:W-:-:S03]  /*04f0*/  LOP3.LUT R5, R5, 0xff, RZ, 0xc0, !PT ;  /* 0x000000ff05057812 */ /* 0x000fc600078ec0ff */
[----:B------:R-:W-:Y:S02]  /*0500*/  VIADD R11, R6, 0xffffffff ;  /* 0xffffffff060b7836 */ /* 0x000fe40000000000 */
[----:B------:R-:W-:-:S03]  /*0510*/  VIADD R10, R5, 0xffffffff ;  /* 0xffffffff050a7836 */ /* 0x000fc60000000000 */
[----:B------:R-:W-:-:S04]  /*0520*/  ISETP.GT.U32.AND P0, PT, R11, 0xfd, PT ;  /* 0x000000fd0b00780c */ /* 0x000fc80003f04070 */
[----:B------:R-:W-:-:S13]  /*0530*/  ISETP.GT.U32.OR P0, PT, R10, 0xfd, P0 ;  /* 0x000000fd0a00780c */ /* 0x000fda0000704470 */
[----:B------:R-:W-:Y:S01]  /*0540*/  @!P0 MOV R9, RZ ;  /* 0x000000ff00098202 */ /* 0x000fe20000000f00 */
[----:B------:R-:W-:Y:S06]  /*0550*/  @!P0 BRA `(.L_x_3) ;  /* 0x00000000005c8947 */ /* 0x000fec0003800000 */
[----:B------:R-:W-:Y:S02]  /*0560*/  FSETP.GTU.FTZ.AND P0, PT, |R0|, +INF , PT ;  /* 0x7f8000000000780b */ /* 0x000fe40003f1c200 */
[----:B------:R-:W-:-:S04]  /*0570*/  FSETP.GTU.FTZ.AND P1, PT, |R3|, +INF , PT ;  /* 0x7f8000000300780b */ /* 0x000fc80003f3c200 */
[----:B------:R-:W-:-:S13]  /*0580*/  PLOP3.LUT P0, PT, P0, P1, PT, 0xf8, 0x8f ;  /* 0x00000000008f781c */ /* 0x000fda0000703f70 */
[----:B------:R-:W-:Y:S05]  /*0590*/  @P0 BRA `(.L_x_4) ;  /* 0x0000000400440947 */ /* 0x000fea0003800000 */
[----:B------:R-:W-:-:S13]  /*05a0*/  LOP3.LUT P0, RZ, R8, 0x7fffffff, R7, 0xc8, !PT ;  /* 0x7fffffff08ff7812 */ /* 0x000fda000780c807 */
[----:B------:R-:W-:Y:S05]  /*05b0*/  @!P0 BRA `(.L_x_5) ;  /* 0x0000000400348947 */ /* 0x000fea0003800000 */
[C---:B------:R-:W-:Y:S02]  /*05c0*/  FSETP.NEU.FTZ.AND P2, PT, |R0|.reuse, +INF , PT ;  /* 0x7f8000000000780b */ /* 0x040fe40003f5d200 */
[----:B------:R-:W-:Y:S02]  /*05d0*/  FSETP.NEU.FTZ.AND P1, PT, |R3|, +INF , PT ;  /* 0x7f8000000300780b */ /* 0x000fe40003f3d200 */
[----:B------:R-:W-:-:S11]  /*05e0*/  FSETP.NEU.FTZ.AND P0, PT, |R0|, +INF , PT ;  /* 0x7f8000000000780b */ /* 0x000fd60003f1d200 */
[----:B------:R-:W-:Y:S05]  /*05f0*/  @!P1 BRA !P2, `(.L_x_5) ;  /* 0x0000000400249947 */ /* 0x000fea0005000000 */
[----:B------:R-:W-:-:S04]  /*0600*/  LOP3.LUT P2, RZ, R7, 0x7fffffff, RZ, 0xc0, !PT ;  /* 0x7fffffff07ff7812 */ /* 0x000fc8000784c0ff */
[----:B------:R-:W-:-:S13]  /*0610*/  PLOP3.LUT P1, PT, P1, P2, PT, 0x2f, 0xf2 ;  /* 0x0000000000f2781c */ /* 0x000fda0000f24577 */
[----:B------:R-:W-:Y:S05]  /*0620*/  @P1 BRA `(.L_x_6) ;  /* 0x0000000400101947 */ /* 0x000fea0003800000 */
[----:B------:R-:W-:-:S04]  /*0630*/  LOP3.LUT P1, RZ, R8, 0x7fffffff, RZ, 0xc0, !PT ;  /* 0x7fffffff08ff7812 */ /* 0x000fc8000782c0ff */
[----:B------:R-:W-:-:S13]  /*0640*/  PLOP3.LUT P0, PT, P0, P1, PT, 0x2f, 0xf2 ;  /* 0x0000000000f2781c */ /* 0x000fda0000702577 */
[----:B------:R-:W-:Y:S05]  /*0650*/  @P0 BRA `(.L_x_7) ;  /* 0x0000000000f80947 */ /* 0x000fea0003800000 */
[----:B------:R-:W-:Y:S02]  /*0660*/  ISETP.GE.AND P0, PT, R10, RZ, PT ;  /* 0x000000ff0a00720c */ /* 0x000fe40003f06270 */
[----:B------:R-:W-:-:S11]  /*0670*/  ISETP.GE.AND P1, PT, R11, RZ, PT ;  /* 0x000000ff0b00720c */ /* 0x000fd60003f26270 */
[----:B------:R-:W-:Y:S02]  /*0680*/  @P0 IMAD.MOV.U32 R9, RZ, RZ, RZ ;  /* 0x000000ffff090224 */ /* 0x000fe400078e00ff */
[----:B------:R-:W-:Y:S01]  /*0690*/  @!P0 FFMA R7, R0, 1.84467440737095516160e+19, RZ ;  /* 0x5f80000000078823 */ /* 0x000fe200000000ff */
[----:B------:R-:W-:Y:S02]  /*06a0*/  @!P0 IMAD.MOV.U32 R9, RZ, RZ, -0x40 ;  /* 0xffffffc0ff098424 */ /* 0x000fe400078e00ff */
[----:B------:R-:W-:Y:S02]  /*06b0*/  @!P1 FFMA R8, R3, 1.84467440737095516160e+19, RZ ;  /* 0x5f80000003089823 */ /* 0x000fe400000000ff */
[----:B------:R-:W-:-:S07]  /*06c0*/  @!P1 VIADD R9, R9, 0x40 ;  /* 0x0000004009099836 */ /* 0x000fce0000000000 */
.L_x_3:
[----:B------:R-:W-:Y:S02]  /*06d0*/  LEA R3, R6, 0xc0800000, 0x17 ;  /* 0xc080000006037811 */ /* 0x000fe400078eb8ff */
[----:B------:R-:W-:-:S03]  /*06e0*/  IADD3 R5, PT, PT, R5, -0x7f, RZ ;  /* 0xffffff8105057810 */ /* 0x000fc60007ffe0ff */
[----:B------:R-:W-:Y:S01]  /*06f0*/  IMAD.IADD R3, R8, 0x1, -R3 ;  /* 0x0000000108037824 */ /* 0x000fe200078e0a03 */
[C---:B------:R-:W-:Y:S01]  /*0700*/  IADD3 R6, PT, PT, R5.reuse, 0x7f, -R6 ;  /* 0x0000007f05067810 */ /* 0x040fe20007ffe806 */
[----:B------:R-:W-:Y:S02]  /*0710*/  IMAD R0, R5, -0x800000, R7 ;  /* 0xff80000005007824 */ /* 0x000fe400078e0207 */
[----:B------:R-:W0:Y:S01]  /*0720*/  MUFU.RCP R8, R3 ;  /* 0x0000000300087308 */ /* 0x000e220000001000 */
[----:B------:R-:W-:Y:S01]  /*0730*/  FADD.FTZ R11, -R3, -RZ ;  /* 0x800000ff030b7221 */ /* 0x000fe20000010100 */
[----:B------:R-:W-:-:S03]  /*0740*/  IMAD.IADD R6, R6, 0x1, R9 ;  /* 0x0000000106067824 */ /* 0x000fc600078e0209 */
[----:B0-----:R-:W-:-:S04]  /*0750*/  FFMA R13, R8, R11, 1 ;  /* 0x3f800000080d7423 */ /* 0x001fc8000000000b */
[----:B------:R-:W-:-:S04]  /*0760*/  FFMA R10, R8, R13, R8 ;  /* 0x0000000d080a7223 */ /* 0x000fc80000000008 */
[----:B------:R-:W-:-:S04]  /*0770*/  FFMA R7, R0, R10, RZ ;  /* 0x0000000a00077223 */ /* 0x000fc800000000ff */
[----:B------:R-:W-:-:S04]  /*0780*/  FFMA R8, R11, R7, R0 ;  /* 0x000000070b087223 */ /* 0x000fc80000000000 */
[----:B------:R-:W-:-:S04]  /*0790*/  FFMA R7, R10, R8, R7 ;  /* 0x000000080a077223 */ /* 0x000fc80000000007 */
[----:B------:R-:W-:-:S04]  /*07a0*/  FFMA R8, R11, R7, R0 ;  /* 0x000000070b087223 */ /* 0x000fc80000000000 */
[----:B------:R-:W-:-:S05]  /*07b0*/  FFMA R0, R10, R8, R7 ;  /* 0x000000080a007223 */ /* 0x000fca0000000007 */
[----:B------:R-:W-:-:S04]  /*07c0*/  SHF.R.U32.HI R3, RZ, 0x17, R0 ;  /* 0x00000017ff037819 */ /* 0x000fc80000011600 */
[----:B------:R-:W-:-:S05]  /*07d0*/  LOP3.LUT R3, R3, 0xff, RZ, 0xc0, !PT ;  /* 0x000000ff03037812 */ /* 0x000fca00078ec0ff */
[----:B------:R-:W-:-:S04]  /*07e0*/  IMAD.IADD R9, R3, 0x1, R6 ;  /* 0x0000000103097824 */ /* 0x000fc800078e0206 */
[----:B------:R-:W-:-:S05]  /*07f0*/  VIADD R3, R9, 0xffffffff ;  /* 0xffffffff09037836 */ /* 0x000fca0000000000 */
[----:B------:R-:W-:-:S13]  /*0800*/  ISETP.GE.U32.AND P0, PT, R3, 0xfe, PT ;  /* 0x000000fe0300780c */ /* 0x000fda0003f06070 */
[----:B------:R-:W-:Y:S05]  /*0810*/  @!P0 BRA `(.L_x_8) ;  /* 0x0000000000808947 */ /* 0x000fea0003800000 */
[----:B------:R-:W-:-:S13]  /*0820*/  ISETP.GT.AND P0, PT, R9, 0xfe, PT ;  /* 0x000000fe0900780c */ /* 0x000fda0003f04270 */
[----:B------:R-:W-:Y:S05]  /*0830*/  @P0 BRA `(.L_x_9) ;  /* 0x00000000006c0947 */ /* 0x000fea0003800000 */
[----:B------:R-:W-:-:S13]  /*0840*/  ISETP.GE.AND P0, PT, R9, 0x1, PT ;  /* 0x000000010900780c */ /* 0x000fda0003f06270 */
[----:B------:R-:W-:Y:S05]  /*0850*/  @P0 BRA `(.L_x_10) ;  /* 0x0000000000980947 */ /* 0x000fea0003800000 */
[----:B------:R-:W-:Y:S02]  /*0860*/  ISETP.GE.AND P0, PT, R9, -0x18, PT ;  /* 0xffffffe80900780c */ /* 0x000fe40003f06270 */
[----:B------:R-:W-:-:S11]  /*0870*/  LOP3.LUT R0, R0, 0x80000000, RZ, 0xc0, !PT ;  /* 0x8000000000007812 */ /* 0x000fd600078ec0ff */
[----:B------:R-:W-:Y:S05]  /*0880*/  @!P0 BRA `(.L_x_10) ;  /* 0x00000000008c8947 */ /* 0x000fea0003800000 */
[CCC-:B------:R-:W-:Y:S01]  /*0890*/  FFMA.RZ R3, R10.reuse, R8.reuse, R7.reuse ;  /* 0x000000080a037223 */ /* 0x1c0fe2000000c007 */
[CCC-:B------:R-:W-:Y:S01]  /*08a0*/  FFMA.RM R6, R10.reuse, R8.reuse, R7.reuse ;  /* 0x000000080a067223 */ /* 0x1c0fe20000004007 */
[C---:B------:R-:W-:Y:S02]  /*08b0*/  ISETP.NE.AND P2, PT, R9.reuse, RZ, PT ;  /* 0x000000ff0900720c */ /* 0x040fe40003f45270 */
[----:B------:R-:W-:Y:S02]  /*08c0*/  ISETP.NE.AND P1, PT, R9, RZ, PT ;  /* 0x000000ff0900720c */ /* 0x000fe40003f25270 */
[----:B------:R-:W-:Y:S01]  /*08d0*/  LOP3.LUT R5, R3, 0x7fffff, RZ, 0xc0, !PT ;  /* 0x007fffff03057812 */ /* 0x000fe200078ec0ff */
[----:B------:R-:W-:Y:S01]  /*08e0*/  FFMA.RP R3, R10, R8, R7 ;  /* 0x000000080a037223 */ /* 0x000fe20000008007 */
[C---:B------:R-:W-:Y:S01]  /*08f0*/  VIADD R8, R9.reuse, 0x20 ;  /* 0x0000002009087836 */ /* 0x040fe20000000000 */
[----:B------:R-:W-:Y:S02]  /*0900*/  IADD3 R7, PT, PT, -R9, RZ, RZ ;  /* 0x000000ff09077210 */ /* 0x000fe40007ffe1ff */
[----:B------:R-:W-:-:S02]  /*0910*/  LOP3.LUT R5, R5, 0x800000, RZ, 0xfc, !PT ;  /* 0x0080000005057812 */ /* 0x000fc400078efcff */
[----:B------:R-:W-:Y:S02]  /*0920*/  FSETP.NEU.FTZ.AND P0, PT, R3, R6, PT ;  /* 0x000000060300720b */ /* 0x000fe40003f1d000 */
[----:B------:R-:W-:Y:S02]  /*0930*/  SHF.L.U32 R8, R5, R8, RZ ;  /* 0x0000000805087219 */ /* 0x000fe400000006ff */
[----:B------:R-:W-:Y:S02]  /*0940*/  SEL R6, R7, RZ, P2 ;  /* 0x000000ff07067207 */ /* 0x000fe40001000000 */
[----:B------:R-:W-:Y:S02]  /*0950*/  ISETP.NE.AND P1, PT, R8, RZ, P1 ;  /* 0x000000ff0800720c */ /* 0x000fe40000f25270 */
[----:B------:R-:W-:Y:S02]  /*0960*/  SHF.R.U32.HI R6, RZ, R6, R5 ;  /* 0x00000006ff067219 */ /* 0x000fe40000011605 */
[----:B------:R-:W-:-:S02]  /*0970*/  PLOP3.LUT P0, PT, P0, P1, PT, 0xf8, 0x8f ;  /* 0x00000000008f781c */ /* 0x000fc40000703f70 */
[----:B------:R-:W-:Y:S02]  /*0980*/  SHF.R.U32.HI R8, RZ, 0x1, R6 ;  /* 0x00000001ff087819 */ /* 0x000fe40000011606 */
[----:B------:R-:W-:-:S04]  /*0990*/  SEL R3, RZ, 0x1, !P0 ;  /* 0x00000001ff037807 */ /* 0x000fc80004000000 */
[----:B------:R-:W-:-:S04]  /*09a0*/  LOP3.LUT R3, R3, 0x1, R8, 0xf8, !PT ;  /* 0x0000000103037812 */ /* 0x000fc800078ef808 */
[----:B------:R-:W-:-:S05]  /*09b0*/  LOP3.LUT R3, R3, R6, RZ, 0xc0, !PT ;  /* 0x0000000603037212 */ /* 0x000fca00078ec0ff */
[----:B------:R-:W-:-:S05]  /*09c0*/  IMAD.IADD R3, R8, 0x1, R3 ;  /* 0x0000000108037824 */ /* 0x000fca00078e0203 */
[----:B------:R-:W-:Y:S01]  /*09d0*/  LOP3.LUT R0, R3, R0, RZ, 0xfc, !PT ;  /* 0x0000000003007212 */ /* 0x000fe200078efcff */
[----:B------:R-:W-:Y:S06]  /*09e0*/  BRA `(.L_x_10) ;  /* 0x0000000000347947 */ /* 0x000fec0003800000 */
.L_x_9:
[----:B------:R-:W-:-:S04]  /*09f0*/  LOP3.LUT R0, R0, 0x80000000, RZ, 0xc0, !PT ;  /* 0x8000000000007812 */ /* 0x000fc800078ec0ff */
[----:B------:R-:W-:Y:S01]  /*0a00*/  LOP3.LUT R0, R0, 0x7f800000, RZ, 0xfc, !PT ;  /* 0x7f80000000007812 */ /* 0x000fe200078efcff */
[----:B------:R-:W-:Y:S06]  /*0a10*/  BRA `(.L_x_10) ;  /* 0x0000000000287947 */ /* 0x000fec0003800000 */
.L_x_8:
[----:B------:R-:W-:Y:S01]  /*0a20*/  IMAD R0, R6, 0x800000, R0 ;  /* 0x0080000006007824 */ /* 0x000fe200078e0200 */
[----:B------:R-:W-:Y:S06]  /*0a30*/  BRA `(.L_x_10) ;  /* 0x0000000000207947 */ /* 0x000fec0003800000 */
.L_x_7:
[----:B------:R-:W-:-:S04]  /*0a40*/  LOP3.LUT R0, R8, 0x80000000, R7, 0x48, !PT ;  /* 0x8000000008007812 */ /* 0x000fc800078e4807 */
[----:B------:R-:W-:Y:S01]  /*0a50*/  LOP3.LUT R0, R0, 0x7f800000, RZ, 0xfc, !PT ;  /* 0x7f80000000007812 */ /* 0x000fe200078efcff */
[----:B------:R-:W-:Y:S06]  /*0a60*/  BRA `(.L_x_10) ;  /* 0x0000000000147947 */ /* 0x000fec0003800000 */
.L_x_6:
[----:B------:R-:W-:Y:S01]  /*0a70*/  LOP3.LUT R0, R8, 0x80000000, R7, 0x48, !PT ;  /* 0x8000000008007812 */ /* 0x000fe200078e4807 */
[----:B------:R-:W-:Y:S06]  /*0a80*/  BRA `(.L_x_10) ;  /* 0x00000000000c7947 */ /* 0x000fec0003800000 */
.L_x_5:
[----:B------:R-:W0:Y:S01]  /*0a90*/  MUFU.RSQ R0, -QNAN ;  /* 0xffc0000000007908 */ /* 0x000e220000001400 */
[----:B------:R-:W-:Y:S05]  /*0aa0*/  BRA `(.L_x_10) ;  /* 0x0000000000047947 */ /* 0x000fea0003800000 */
.L_x_4:
[----:B------:R-:W-:-:S07]  /*0ab0*/  FADD.FTZ R0, R0, R3 ;  /* 0x0000000300007221 */ /* 0x000fce0000010000 */
.L_x_10:
[----:B------:R-:W-:-:S04]  /*0ac0*/  IMAD.MOV.U32 R5, RZ, RZ, 0x0 ;  /* 0x00000000ff057424 */ /* 0x000fc800078e00ff */
[----:B0-----:R-:W-:Y:S05]  /*0ad0*/  RET.REL.NODEC R4 `(_Z14gemvGeluKernelPfS_S_S_) ;  /* 0xfffffff404487950 */ /* 0x001fea0003c3ffff */
.L_x_11:
[----:B------:R-:W-:-:S00]  /*0ae0*/  BRA `(.L_x_11) ;  /* 0xfffffffc00fc7947 */ /* 0x000fc0000383ffff */
[----:B------:R-:W-:-:S00]  /*0af0*/  NOP ;  /* 0x0000000000007918 */ /* 0x000fc00000000000 */
        /* <DEDUP_REMOVED lines=8> */
.L_x_85:


//--------------------- .text._Z14gemvSumKernelNPfS_S_S_i --------------------------
	.section	.text._Z14gemvSumKernelNPfS_S_S_i,"ax",@progbits
	.align	128
        .global         _Z14gemvSumKernelNPfS_S_S_i
        .type           _Z14gemvSumKernelNPfS_S_S_i,@function
        .size           _Z14gemvSumKernelNPfS_S_S_i,(.L_x_92 - _Z14gemvSumKernelNPfS_S_S_i)
        .other          _Z14gemvSumKernelNPfS_S_S_i,@"STO_CUDA_ENTRY STV_DEFAULT"
_Z14gemvSumKernelNPfS_S_S_i:
.text._Z14gemvSumKernelNPfS_S_S_i:
[----:B------:R-:W-:Y:S01]  /*0000*/  LDC R1, c[0x0][0x37c] ;  /* 0x0000df00ff017b82 */ /* 0x000fe20000000800 */
[----:B------:R-:W0:Y:S01]  /*0010*/  LDCU UR5, c[0x0][0x3a0] ;  /* 0x00007400ff0577ac */ /* 0x000e220008000800 */
[----:B------:R-:W1:Y:S01]  /*0020*/  S2R R0, SR_TID.X ;  /* 0x0000000000007919 */ /* 0x000e620000002100 */
[----:B------:R-:W-:Y:S01]  /*0030*/  HFMA2 R14, -RZ, RZ, 0, 0 ;  /* 0x00000000ff0e7431 */ /* 0x000fe200000001ff */
[----:B------:R-:W2:Y:S01]  /*0040*/  LDCU.64 UR8, c[0x0][0x358] ;  /* 0x00006b00ff0877ac */ /* 0x000ea20008000a00 */
[----:B------:R-:W3:Y:S01]  /*0050*/  S2R R7, SR_CTAID.X ;  /* 0x0000000000077919 */ /* 0x000ee20000002500 */
[----:B------:R-:W4:Y:S01]  /*0060*/  LDCU UR10, c[0x0][0x360] ;  /* 0x00006c00ff0a77ac */ /* 0x000f220008000800 */
[----:B0-----:R-:W-:-:S09]  /*0070*/  UISETP.NE.AND UP0, UPT, UR5, URZ, UPT ;  /* 0x000000ff0500728c */ /* 0x001fd2000bf05270 */
[----:B--2-4-:R-:W-:Y:S05]  /*0080*/  BRA.U !UP0, `(.L_x_12) ;  /* 0x0000000908647547 */ /* 0x014fea000b800000 */
[----:B------:R-:W0:Y:S01]  /*0090*/  LDC.64 R2, c[0x0][0x388] ;  /* 0x0000e200ff027b82 */ /* 0x000e220000000a00 */
[----:B------:R-:W-:Y:S01]  /*00a0*/  UISETP.GE.U32.AND UP0, UPT, UR5, 0x10, UPT ;  /* 0x000000100500788c */ /* 0x000fe2000bf06070 */
[----:B-1-3--:R-:W-:Y:S01]  /*00b0*/  IMAD R6, R7, UR10, R0 ;  /* 0x0000000a07067c24 */ /* 0x00afe2000f8e0200 */
[----:B------:R-:W-:Y:S01]  /*00c0*/  MOV R14, RZ ;  /* 0x000000ff000e7202 */ /* 0x000fe20000000f00 */
[----:B------:R-:W-:Y:S01]  /*00d0*/  IMAD R11, R0, UR5, RZ ;  /* 0x00000005000b7c24 */ /* 0x000fe2000f8e02ff */
[----:B------:R-:W-:Y:S02]  /*00e0*/  ULOP3.LUT UR6, UR5, 0xf, URZ, 0xc0, !UPT ;  /* 0x0000000f05067892 */ /* 0x000fe4000f8ec0ff */
[----:B------:R-:W-:Y:S01]  /*00f0*/  IMAD R9, R6, UR5, RZ ;  /* 0x0000000506097c24 */ /* 0x000fe2000f8e02ff */
[----:B------:R-:W1:Y:S03]  /*0100*/  LDC.64 R4, c[0x0][0x390] ;  /* 0x0000e400ff047b82 */ /* 0x000e660000000a00 */
[----:B0-----:R-:W-:-:S04]  /*0110*/  IMAD.WIDE R2, R9, 0x4, R2 ;  /* 0x0000000409027825 */ /* 0x001fc800078e0202 */
[----:B-1----:R-:W-:Y:S01]  /*0120*/  IMAD.WIDE R4, R11, 0x4, R4 ;  /* 0x000000040b047825 */ /* 0x002fe200078e0204 */
[----:B------:R-:W-:Y:S06]  /*0130*/  BRA.U !UP0, `(.L_x_13) ;  /* 0x0000000508187547 */ /* 0x000fec000b800000 */
[----:B------:R-:W-:Y:S01]  /*0140*/  HFMA2 R14, -RZ, RZ, 0, 0 ;  /* 0x00000000ff0e7431 */ /* 0x000fe200000001ff */
[----:B------:R-:W-:Y:S01]  /*0150*/  ULOP3.LUT UR4, UR5, 0xfffffff0, URZ, 0xc0, !UPT ;  /* 0xfffffff005047892 */ /* 0x000fe2000f8ec0ff */
[----:B------:R-:W-:Y:S02]  /*0160*/  MOV R10, R2 ;  /* 0x00000002000a7202 */ /* 0x000fe40000000f00 */
[----:B------:R-:W-:Y:S01]  /*0170*/  MOV R13, R3 ;  /* 0x00000003000d7202 */ /* 0x000fe20000000f00 */
[----:B------:R-:W-:Y:S01]  /*0180*/  UIADD3 UR4, UPT, UPT, -UR4, URZ, URZ ;  /* 0x000000ff04047290 */ /* 0x000fe2000fffe1ff */
[----:B------:R-:W-:Y:S02]  /*0190*/  MOV R8, R4 ;  /* 0x0000000400087202 */ /* 0x000fe40000000f00 */
[----:B------:R-:W-:-:S09]  /*01a0*/  MOV R9, R5 ;  /* 0x0000000500097202 */ /* 0x000fd20000000f00 */
.L_x_14:
[----:B------:R-:W-:Y:S01]  /*01b0*/  MOV R4, R10 ;  /* 0x0000000a00047202 */ /* 0x000fe20000000f00 */
[----:B------:R-:W-:Y:S01]  /*01c0*/  IMAD.MOV.U32 R2, RZ, RZ, R8 ;  /* 0x000000ffff027224 */ /* 0x000fe200078e0008 */
[----:B------:R-:W-:Y:S02]  /*01d0*/  MOV R5, R13 ;  /* 0x0000000d00057202 */ /* 0x000fe40000000f00 */
[----:B------:R-:W-:-:S03]  /*01e0*/  MOV R3, R9 ;  /* 0x0000000900037202 */ /* 0x000fc60000000f00 */
[----:B------:R-:W2:Y:S04]  /*01f0*/  LDG.E R17, desc[UR8][R4.64] ;  /* 0x0000000804117981 */ /* 0x000ea8000c1e1900 */
[----:B------:R-:W2:Y:S04]  /*0200*/  LDG.E R16, desc[UR8][R2.64] ;  /* 0x0000000802107981 */ /* 0x000ea8000c1e1900 */
[----:B------:R-:W3:Y:S04]  /*0210*/  LDG.E R24, desc[UR8][R4.64+0x4] ;  /* 0x0000040804187981 */ /* 0x000ee8000c1e1900 */
[----:B------:R-:W3:Y:S04]  /*0220*/  LDG.E R26, desc[UR8][R2.64+0x4] ;  /* 0x00000408021a7981 */ /* 0x000ee8000c1e1900 */
[----:B------:R-:W4:Y:S04]  /*0230*/  LDG.E R18, desc[UR8][R4.64+0x8] ;  /* 0x0000080804127981 */ /* 0x000f28000c1e1900 */
[----:B------:R-:W4:Y:S04]  /*0240*/  LDG.E R21, desc[UR8][R2.64+0x8] ;  /* 0x0000080802157981 */ /* 0x000f28000c1e1900 */
[----:B------:R-:W5:Y:S04]  /*0250*/  LDG.E R23, desc[UR8][R4.64+0xc] ;  /* 0x00000c0804177981 */ /* 0x000f68000c1e1900 */
        /* <DEDUP_REMOVED lines=11> */
[----:B------:R-:W5:Y:S01]  /*0310*/  LDG.E R19, desc[UR8][R2.64+0x24] ;  /* 0x0000240802137981 */ /* 0x000f62000c1e1900 */
[----:B--2---:R-:W-:-:S03]  /*0320*/  FFMA R17, R17, R16, R14 ;  /* 0x0000001011117223 */ /* 0x004fc6000000000e */
[----:B------:R-:W2:Y:S04]  /*0330*/  LDG.E R16, desc[UR8][R4.64+0x24] ;  /* 0x0000240804107981 */ /* 0x000ea8000c1e1900 */
[----:B------:R-:W2:Y:S01]  /*0340*/  LDG.E R14, desc[UR8][R4.64+0x28] ;  /* 0x00002808040e7981 */ /* 0x000ea2000c1e1900 */
[----:B---3--:R-:W-:-:S03]  /*0350*/  FFMA R27, R24, R26, R17 ;  /* 0x0000001a181b7223 */ /* 0x008fc60000000011 */
[----:B------:R-:W3:Y:S01]  /*0360*/  LDG.E R17, desc[UR8][R2.64+0x28] ;  /* 0x0000280802117981 */ /* 0x000ee2000c1e1900 */
[----:B----4-:R-:W-:-:S03]  /*0370*/  FFMA R24, R18, R21, R27 ;  /* 0x0000001512187223 */ /* 0x010fc6000000001b */
[----:B------:R-:W4:Y:S04]  /*0380*/  LDG.E R18, desc[UR8][R4.64+0x2c] ;  /* 0x00002c0804127981 */ /* 0x000f28000c1e1900 */
[----:B------:R-:W4:Y:S01]  /*0390*/  LDG.E R21, desc[UR8][R2.64+0x2c] ;  /* 0x00002c0802157981 */ /* 0x000f22000c1e1900 */
[----:B-----5:R-:W-:-:S03]  /*03a0*/  FFMA R27, R23, R20, R24 ;  /* 0x00000014171b7223 */ /* 0x020fc60000000018 */
[----:B------:R-:W5:Y:S04]  /*03b0*/  LDG.E R20, desc[UR8][R4.64+0x30] ;  /* 0x0000300804147981 */ /* 0x000f68000c1e1900 */
[----:B------:R-:W5:Y:S01]  /*03c0*/  LDG.E R23, desc[UR8][R2.64+0x30] ;  /* 0x0000300802177981 */ /* 0x000f62000c1e1900 */
[----:B------:R-:W-:-:S03]  /*03d0*/  FFMA R27, R22, R25, R27 ;  /* 0x00000019161b7223 */ /* 0x000fc6000000001b */
[----:B------:R-:W5:Y:S04]  /*03e0*/  LDG.E R25, desc[UR8][R4.64+0x34] ;  /* 0x0000340804197981 */ /* 0x000f68000c1e1900 */
[----:B------:R-:W5:Y:S01]  /*03f0*/  LDG.E R22, desc[UR8][R2.64+0x34] ;  /* 0x0000340802167981 */ /* 0x000f62000c1e1900 */
[----:B------:R-:W-:-:S03]  /*0400*/  FFMA R27, R12, R15, R27 ;  /* 0x0000000f0c1b7223 */ /* 0x000fc6000000001b */
[----:B------:R-:W5:Y:S04]  /*0410*/  LDG.E R15, desc[UR8][R4.64+0x38] ;  /* 0x00003808040f7981 */ /* 0x000f68000c1e1900 */
[----:B------:R-:W5:Y:S01]  /*0420*/  LDG.E R12, desc[UR8][R2.64+0x38] ;  /* 0x00003808020c7981 */ /* 0x000f62000c1e1900 */
[----:B------:R-:W-:-:S03]  /*0430*/  FFMA R24, R6, R11, R27 ;  /* 0x0000000b06187223 */ /* 0x000fc6000000001b */
[----:B------:R-:W5:Y:S04]  /*0440*/  LDG.E R6, desc[UR8][R4.64+0x3c] ;  /* 0x00003c0804067981 */ /* 0x000f68000c1e1900 */
[----:B------:R0:W5:Y:S01]  /*0450*/  LDG.E R11, desc[UR8][R2.64+0x3c] ;  /* 0x00003c08020b7981 */ /* 0x000162000c1e1900 */
[----:B------:R-:W-:-:S04]  /*0460*/  FFMA R9, R9, R8, R24 ;  /* 0x0000000809097223 */ /* 0x000fc80000000018 */
[----:B------:R-:W-:Y:S01]  /*0470*/  FFMA R9, R10, R13, R9 ;  /* 0x0000000d0a097223 */ /* 0x000fe20000000009 */
[----:B------:R-:W-:Y:S01]  /*0480*/  UIADD3 UR4, UPT, UPT, UR4, 0x10, URZ ;  /* 0x0000001004047890 */ /* 0x000fe2000fffe0ff */
[----:B------:R-:W-:-:S03]  /*0490*/  IADD3 R8, P1, PT, R2, 0x40, RZ ;  /* 0x0000004002087810 */ /* 0x000fc60007f3e0ff */
[----:B------:R-:W-:Y:S01]  /*04a0*/  UISETP.NE.AND UP0, UPT, UR4, URZ, UPT ;  /* 0x000000ff0400728c */ /* 0x000fe2000bf05270 */
[----:B------:R-:W-:-:S04]  /*04b0*/  IADD3 R10, P0, PT, R4, 0x40, RZ ;  /* 0x00000040040a7810 */ /* 0x000fc80007f1e0ff */
[----:B------:R-:W-:Y:S02]  /*04c0*/  IADD3.X R13, PT, PT, RZ, R5, RZ, P0, !PT ;  /* 0x00000005ff0d7210 */ /* 0x000fe400007fe4ff */
[----:B0-----:R-:W-:Y:S02]  /*04d0*/  MOV R2, R10 ;  /* 0x0000000a00027202 */ /* 0x001fe40000000f00 */
[----:B------:R-:W-:Y:S01]  /*04e0*/  MOV R4, R8 ;  /* 0x0000000800047202 */ /* 0x000fe20000000f00 */
[----:B--2---:R-:W-:-:S04]  /*04f0*/  FFMA R9, R16, R19, R9 ;  /* 0x0000001310097223 */ /* 0x004fc80000000009 */
[----:B---3--:R-:W-:-:S04]  /*0500*/  FFMA R9, R14, R17, R9 ;  /* 0x000000110e097223 */ /* 0x008fc80000000009 */
[----:B----4-:R-:W-:-:S04]  /*0510*/  FFMA R9, R18, R21, R9 ;  /* 0x0000001512097223 */ /* 0x010fc80000000009 */
[----:B-----5:R-:W-:Y:S01]  /*0520*/  FFMA R20, R20, R23, R9 ;  /* 0x0000001714147223 */ /* 0x020fe20000000009 */
[----:B------:R-:W-:-:S03]  /*0530*/  IADD3.X R9, PT, PT, RZ, R3, RZ, P1, !PT ;  /* 0x00000003ff097210 */ /* 0x000fc60000ffe4ff */
[----:B------:R-:W-:Y:S01]  /*0540*/  FFMA R20, R25, R22, R20 ;  /* 0x0000001619147223 */ /* 0x000fe20000000014 */
[----:B------:R-:W-:Y:S01]  /*0550*/  MOV R3, R13 ;  /* 0x0000000d00037202 */ /* 0x000fe20000000f00 */
[----:B------:R-:W-:Y:S02]  /*0560*/  IMAD.MOV.U32 R5, RZ, RZ, R9 ;  /* 0x000000ffff057224 */ /* 0x000fe400078e0009 */
[----:B------:R-:W-:-:S04]  /*0570*/  FFMA R15, R15, R12, R20 ;  /* 0x0000000c0f0f7223 */ /* 0x000fc80000000014 */
[----:B------:R-:W-:Y:S01]  /*0580*/  FFMA R14, R6, R11, R15 ;  /* 0x0000000b060e7223 */ /* 0x000fe2000000000f */
[----:B------:R-:W-:Y:S06]  /*0590*/  BRA.U UP0, `(.L_x_14) ;  /* 0xfffffffd00047547 */ /* 0x000fec000b83ffff */
.L_x_13:
[----:B------:R-:W-:-:S09]  /*05a0*/  UISETP.NE.AND UP0, UPT, UR6, URZ, UPT ;  /* 0x000000ff0600728c */ /* 0x000fd2000bf05270 */
[----:B------:R-:W-:Y:S05]  /*05b0*/  BRA.U !UP0, `(.L_x_12) ;  /* 0x0000000508187547 */ /* 0x000fea000b800000 */
[----:B------:R-:W-:Y:S02]  /*05c0*/  UISETP.GE.U32.AND UP0, UPT, UR6, 0x8, UPT ;  /* 0x000000080600788c */ /* 0x000fe4000bf06070 */
[----:B------:R-:W-:-:S04]  /*05d0*/  ULOP3.LUT UR7, UR5, 0x7, URZ, 0xc0, !UPT ;  /* 0x0000000705077892 */ /* 0x000fc8000f8ec0ff */
[----:B------:R-:W-:-:S03]  /*05e0*/  UISETP.NE.AND UP1, UPT, UR7, URZ, UPT ;  /* 0x000000ff0700728c */ /* 0x000fc6000bf25270 */
[----:B------:R-:W-:Y:S08]  /*05f0*/  BRA.U !UP0, `(.L_x_15) ;  /* 0x0000000108747547 */ /* 0x000ff0000b800000 */
        /* <DEDUP_REMOVED lines=14> */
[----:B------:R0:W5:Y:S04]  /*06e0*/  LDG.E R6, desc[UR8][R2.64+0x1c] ;  /* 0x00001c0802067981 */ /* 0x000168000c1e1900 */
[----:B------:R1:W5:Y:S01]  /*06f0*/  LDG.E R9, desc[UR8][R4.64+0x1c] ;  /* 0x00001c0804097981 */ /* 0x000362000c1e1900 */
[----:B0-----:R-:W-:-:S04]  /*0700*/  IADD3 R2, P1, PT, R2, 0x20, RZ ;  /* 0x0000002002027810 */ /* 0x001fc80007f3e0ff */
[----:B------:R-:W-:Y:S01]  /*0710*/  IADD3.X R3, PT, PT, RZ, R3, RZ, P1, !PT ;  /* 0x00000003ff037210 */ /* 0x000fe20000ffe4ff */
[----:B--2---:R-:W-:-:S04]  /*0720*/  FFMA R10, R13, R10, R14 ;  /* 0x0000000a0d0a7223 */ /* 0x004fc8000000000e */
[----:B---3--:R-:W-:-:S04]  /*0730*/  FFMA R10, R15, R12, R10 ;  /* 0x0000000c0f0a7223 */ /* 0x008fc8000000000a */
[----:B----4-:R-:W-:-:S04]  /*0740*/  FFMA R10, R17, R16, R10 ;  /* 0x00000010110a7223 */ /* 0x010fc8000000000a */
[----:B-----5:R-:W-:-:S04]  /*0750*/  FFMA R10, R19, R18, R10 ;  /* 0x00000012130a7223 */ /* 0x020fc8000000000a */
[----:B------:R-:W-:-:S04]  /*0760*/  FFMA R10, R21, R20, R10 ;  /* 0x00000014150a7223 */ /* 0x000fc8000000000a */
[----:B------:R-:W-:Y:S01]  /*0770*/  FFMA R23, R23, R22, R10 ;  /* 0x0000001617177223 */ /* 0x000fe2000000000a */
[----:B------:R-:W-:-:S04]  /*0780*/  IADD3 R10, P0, PT, R4, 0x20, RZ ;  /* 0x00000020040a7810 */ /* 0x000fc80007f1e0ff */
[----:B-1----:R-:W-:Y:S02]  /*0790*/  IADD3.X R5, PT, PT, RZ, R5, RZ, P0, !PT ;  /* 0x00000005ff057210 */ /* 0x002fe400007fe4ff */
[----:B------:R-:W-:Y:S01]  /*07a0*/  MOV R4, R10 ;  /* 0x0000000a00047202 */ /* 0x000fe20000000f00 */
[----:B------:R-:W-:-:S04]  /*07b0*/  FFMA R11, R8, R11, R23 ;  /* 0x0000000b080b7223 */ /* 0x000fc80000000017 */
[----:B------:R-:W-:-:S07]  /*07c0*/  FFMA R14, R6, R9, R11 ;  /* 0x00000009060e7223 */ /* 0x000fce000000000b */
.L_x_15:
        /* <DEDUP_REMOVED lines=12> */
[----:B------:R0:W5:Y:S01]  /*0890*/  LDG.E R15, desc[UR8][R4.64+0xc] ;  /* 0x00000c08040f7981 */ /* 0x000162000c1e1900 */
[----:B--2---:R-:W-:-:S04]  /*08a0*/  FFMA R6, R9, R6, R14 ;  /* 0x0000000609067223 */ /* 0x004fc8000000000e */
[----:B---3--:R-:W-:Y:S01]  /*08b0*/  FFMA R11, R11, R8, R6 ;  /* 0x000000080b0b7223 */ /* 0x008fe20000000006 */
[----:B------:R-:W-:Y:S02]  /*08c0*/  IADD3 R8, P0, PT, R4, 0x10, RZ ;  /* 0x0000001004087810 */ /* 0x000fe40007f1e0ff */
[----:B------:R-:W-:-:S03]  /*08d0*/  IADD3 R6, P1, PT, R2, 0x10, RZ ;  /* 0x0000001002067810 */ /* 0x000fc60007f3e0ff */
[----:B0-----:R-:W-:Y:S01]  /*08e0*/  IMAD.MOV.U32 R4, RZ, RZ, R8 ;  /* 0x000000ffff047224 */ /* 0x001fe200078e0008 */
[----:B------:R-:W-:Y:S01]  /*08f0*/  IADD3.X R9, PT, PT, RZ, R3, RZ, P1, !PT ;  /* 0x00000003ff097210 */ /* 0x000fe20000ffe4ff */
[----:B----4-:R-:W-:Y:S01]  /*0900*/  FFMA R10, R10, R12, R11 ;  /* 0x0000000c0a0a7223 */ /* 0x010fe2000000000b */
[----:B------:R-:W-:Y:S02]  /*0910*/  IADD3.X R11, PT, PT, RZ, R5, RZ, P0, !PT ;  /* 0x00000005ff0b7210 */ /* 0x000fe400007fe4ff */
[----:B------:R-:W-:Y:S02]  /*0920*/  MOV R2, R6 ;  /* 0x0000000600027202 */ /* 0x000fe40000000f00 */
[----:B------:R-:W-:Y:S02]  /*0930*/  MOV R3, R9 ;  /* 0x0000000900037202 */ /* 0x000fe40000000f00 */
[----:B------:R-:W-:Y:S01]  /*0940*/  MOV R5, R11 ;  /* 0x0000000b00057202 */ /* 0x000fe20000000f00 */
[----:B-----5:R-:W-:-:S07]  /*0950*/  FFMA R14, R13, R15, R10 ;  /* 0x0000000f0d0e7223 */ /* 0x020fce000000000a */
.L_x_16:
[----:B------:R-:W-:Y:S05]  /*0960*/  BRA.U !UP1, `(.L_x_12) ;  /* 0x00000001092c7547 */ /* 0x000fea000b800000 */
[----:B------:R-:W-:-:S12]  /*0970*/  UIADD3 UR4, UPT, UPT, -UR4, URZ, URZ ;  /* 0x000000ff04047290 */ /* 0x000fd8000fffe1ff */
.L_x_17:
[----:B------:R0:W2:Y:S04]  /*0980*/  LDG.E R9, desc[UR8][R2.64] ;  /* 0x0000000802097981 */ /* 0x0000a8000c1e1900 */
[----:B------:R1:W2:Y:S01]  /*0990*/  LDG.E R6, desc[UR8][R4.64] ;  /* 0x0000000804067981 */ /* 0x0002a2000c1e1900 */
[----:B------:R-:W-:-:S04]  /*09a0*/  UIADD3 UR4, UPT, UPT, UR4, 0x1, URZ ;  /* 0x0000000104047890 */ /* 0x000fc8000fffe0ff */
[----:B------:R-:W-:Y:S01]  /*09b0*/  UISETP.NE.AND UP0, UPT, UR4, URZ, UPT ;  /* 0x000000ff0400728c */ /* 0x000fe2000bf05270 */
[----:B0-----:R-:W-:Y:S02]  /*09c0*/  IADD3 R2, P0, PT, R2, 0x4, RZ ;  /* 0x0000000402027810 */ /* 0x001fe40007f1e0ff */
[----:B-1----:R-:W-:Y:S02]  /*09d0*/  IADD3 R4, P1, PT, R4, 0x4, RZ ;  /* 0x0000000404047810 */ /* 0x002fe40007f3e0ff */
[----:B------:R-:W-:Y:S02]  /*09e0*/  IADD3.X R3, PT, PT, RZ, R3, RZ, P0, !PT ;  /* 0x00000003ff037210 */ /* 0x000fe400007fe4ff */
[----:B------:R-:W-:Y:S01]  /*09f0*/  IADD3.X R5, PT, PT, RZ, R5, RZ, P1, !PT ;  /* 0x00000005ff057210 */ /* 0x000fe20000ffe4ff */
[----:B--2---:R-:W-:Y:S01]  /*0a00*/  FFMA R14, R9, R6, R14 ;  /* 0x00000006090e7223 */ /* 0x004fe2000000000e */
[----:B------:R-:W-:Y:S07]  /*0a10*/  BRA.U UP0, `(.L_x_17) ;  /* 0xfffffffd00d87547 */ /* 0x000fee000b83ffff */
.L_x_12:
[----:B------:R-:W0:Y:S01]  /*0a20*/  S2UR UR5, SR_CgaCtaId ;  /* 0x00000000000579c3 */ /* 0x000e220000008800 */
[----:B------:R-:W-:Y:S01]  /*0a30*/  UMOV UR4, 0x400 ;  /* 0x0000040000047882 */ /* 0x000fe20000000000 */
[----:B------:R-:W-:Y:S01]  /*0a40*/  UISETP.GE.U32.AND UP0, UPT, UR10, 0x2, UPT ;  /* 0x000000020a00788c */ /* 0x000fe2000bf06070 */
[----:B-1----:R-:W-:Y:S01]  /*0a50*/  ISETP.NE.AND P1, PT, R0, RZ, PT ;  /* 0x000000ff0000720c */ /* 0x002fe20003f25270 */
[----:B0-----:R-:W-:-:S06]  /*0a60*/  ULEA UR4, UR5, UR4, 0x18 ;  /* 0x0000000405047291 */ /* 0x001fcc000f8ec0ff */
[----:B------:R-:W-:-:S05]  /*0a70*/  LEA R3, R0, UR4, 0x2 ;  /* 0x0000000400037c11 */ /* 0x000fca000f8e10ff */
[----:B------:R0:W-:Y:S01]  /*0a80*/  STS [R3], R14 ;  /* 0x0000000e03007388 */ /* 0x0001e20000000800 */
[----:B------:R-:W-:Y:S06]  /*0a90*/  BAR.SYNC.DEFER_BLOCKING 0x0 ;  /* 0x0000000000007b1d */ /* 0x000fec0000010000 */
[----:B------:R-:W-:Y:S05]  /*0aa0*/  BRA.U !UP0, `(.L_x_18) ;  /* 0x0000000108347547 */ /* 0x000fea000b800000 */
[----:B------:R-:W-:-:S07]  /*0ab0*/  HFMA2 R5, -RZ, RZ, 0, 5.9604644775390625e-08 ;  /* 0x00000001ff057431 */ /* 0x000fce00000001ff */
.L_x_19:
[----:B------:R-:W-:Y:S02]  /*0ac0*/  LOP3.LUT P0, RZ, R5, R0, RZ, 0xc0, !PT ;  /* 0x0000000005ff7212 */ /* 0x000fe4000780c0ff */
[----:B------:R-:W-:-:S04]  /*0ad0*/  IADD3 R2, PT, PT, R0, R5, RZ ;  /* 0x0000000500027210 */ /* 0x000fc80007ffe0ff */
[----:B------:R-:W-:-:S13]  /*0ae0*/  ISETP.GE.OR P0, PT, R2, UR10, P0 ;  /* 0x0000000a02007c0c */ /* 0x000fda0008706670 */
[C---:B------:R-:W-:Y:S01]  /*0af0*/  @!P0 LEA R2, R5.reuse, R3, 0x2 ;  /* 0x0000000305028211 */ /* 0x040fe200078e10ff */
[----:B------:R-:W-:Y:S01]  /*0b00*/  @!P0 LDS R9, [R3] ;  /* 0x0000000003098984 */ /* 0x000fe20000000800 */
[----:B------:R-:W-:-:S04]  /*0b10*/  SHF.L.U32 R5, R5, 0x1, RZ ;  /* 0x0000000105057819 */ /* 0x000fc800000006ff */
[----:B------:R-:W1:Y:S02]  /*0b20*/  @!P0 LDS R2, [R2] ;  /* 0x0000000002028984 */ /* 0x000e640000000800 */
[----:B-1----:R-:W-:-:S05]  /*0b30*/  @!P0 FADD R4, R2, R9 ;  /* 0x0000000902048221 */ /* 0x002fca0000000000 */
[----:B------:R1:W-:Y:S01]  /*0b40*/  @!P0 STS [R3], R4 ;  /* 0x0000000403008388 */ /* 0x0003e20000000800 */
[----:B------:R-:W-:Y:S01]  /*0b50*/  BAR.SYNC.DEFER_BLOCKING 0x0 ;  /* 0x0000000000007b1d */ /* 0x000fe20000010000 */
[----:B------:R-:W-:-:S13]  /*0b60*/  ISETP.GE.AND P0, PT, R5, UR10, PT ;  /* 0x0000000a05007c0c */ /* 0x000fda000bf06270 */
[----:B-1----:R-:W-:Y:S05]  /*0b70*/  @!P0 BRA `(.L_x_19) ;  /* 0xfffffffc00d08947 */ /* 0x002fea000383ffff */
.L_x_18:
[----:B------:R-:W-:Y:S05]  /*0b80*/  @P1 EXIT ;  /* 0x000000000000194d */ /* 0x000fea0003800000 */
[----:B0-----:R-:W3:Y:S08]  /*0b90*/  LDC.64 R2, c[0x0][0x398] ;  /* 0x0000e600ff027b82 */ /* 0x001ef00000000a00 */
[----:B------:R-:W0:Y:S01]  /*0ba0*/  LDC.64 R4, c[0x0][0x380] ;  /* 0x0000e000ff047b82 */ /* 0x000e220000000a00 */
[----:B---3--:R-:W-:-:S06]  /*0bb0*/  IMAD.WIDE.U32 R2, R7, 0x4, R2 ;  /* 0x0000000407027825 */ /* 0x008fcc00078e0002 */
[----:B------:R-:W2:Y:S01]  /*0bc0*/  LDG.E R3, desc[UR8][R2.64] ;  /* 0x0000000802037981 */ /* 0x000ea2000c1e1900 */
[----:B0-----:R-:W-:-:S05]  /*0bd0*/  IMAD.WIDE.U32 R4, R7, 0x4, R4 ;  /* 0x0000000407047825 */ /* 0x001fca00078e0004 */
[----:B------:R-:W3:Y:S01]  /*0be0*/  LDG.E R7, desc[UR8][R4.64] ;  /* 0x0000000804077981 */ /* 0x000ee2000c1e1900 */
[----:B------:R-:W0:Y:S01]  /*0bf0*/  S2UR UR5, SR_CgaCtaId ;  /* 0x00000000000579c3 */ /* 0x000e220000008800 */
[----:B------:R-:W-:Y:S02]  /*0c00*/  UMOV UR4, 0x400 ;  /* 0x0000040000047882 */ /* 0x000fe40000000000 */
[----:B0-----:R-:W-:-:S09]  /*0c10*/  ULEA UR4, UR5, UR4, 0x18 ;  /* 0x0000000405047291 */ /* 0x001fd2000f8ec0ff */
[----:B------:R-:W2:Y:S02]  /*0c20*/  LDS R0, [UR4] ;  /* 0x00000004ff007984 */ /* 0x000ea40008000800 */
[----:B--2---:R-:W-:-:S04]  /*0c30*/  FADD R0, R0, R3 ;  /* 0x0000000300007221 */ /* 0x004fc80000000000 */
[----:B---3--:R-:W-:-:S05]  /*0c40*/  FADD R7, R0, R7 ;  /* 0x0000000700077221 */ /* 0x008fca0000000000 */
[----:B------:R-:W-:Y:S01]  /*0c50*/  STG.E desc[UR8][R4.64], R7 ;  /* 0x0000000704007986 */ /* 0x000fe2000c101908 */
[----:B------:R-:W-:Y:S05]  /*0c60*/  EXIT ;  /* 0x000000000000794d */ /* 0x000fea0003800000 */
.L_x_20:
        /* <DEDUP_REMOVED lines=9> */
.L_x_92:


//--------------------- .text._Z13gemvSumKernelPfS_S_S_ --------------------------
	.section	.text._Z13gemvSumKernelPfS_S_S_,"ax",@progbits
	.align	128
        .global         _Z13gemvSumKernelPfS_S_S_
        .type           _Z13gemvSumKernelPfS_S_S_,@function
        .size           _Z13gemvSumKernelPfS_S_S_,(.L_x_93 - _Z13gemvSumKernelPfS_S_S_)
        .other          _Z13gemvSumKernelPfS_S_S_,@"STO_CUDA_ENTRY STV_DEFAULT"
_Z13gemvSumKernelPfS_S_S_:
.text._Z13gemvSumKernelPfS_S_S_:
        /* <DEDUP_REMOVED lines=22> */
[----:B0-----:R-:W-:-:S07]  /*0160*/  HFMA2 R0, -RZ, RZ, 0, 5.9604644775390625e-08 ;  /* 0x00000001ff007431 */ /* 0x001fce00000001ff */
.L_x_22:
[----:B------:R-:W-:Y:S02]  /*0170*/  LOP3.LUT P0, RZ, R0, R9, RZ, 0xc0, !PT ;  /* 0x0000000900ff7212 */ /* 0x000fe4000780c0ff */
[----:B------:R-:W-:-:S04]  /*0180*/  IADD3 R2, PT, PT, R9, R0, RZ ;  /* 0x0000000009027210 */ /* 0x000fc80007ffe0ff */
[----:B------:R-:W-:-:S13]  /*0190*/  ISETP.GE.OR P0, PT, R2, UR8, P0 ;  /* 0x0000000802007c0c */ /* 0x000fda0008706670 */
[C---:B------:R-:W-:Y:S01]  /*01a0*/  @!P0 LEA R2, R0.reuse, R7, 0x2 ;  /* 0x0000000700028211 */ /* 0x040fe200078e10ff */
[----:B------:R-:W-:Y:S01]  /*01b0*/  @!P0 LDS R3, [R7] ;  /* 0x0000000007038984 */ /* 0x000fe20000000800 */
[----:B------:R-:W-:-:S04]  /*01c0*/  SHF.L.U32 R0, R0, 0x1, RZ ;  /* 0x0000000100007819 */ /* 0x000fc800000006ff */
[----:B------:R-:W0:Y:S02]  /*01d0*/  @!P0 LDS R2, [R2] ;  /* 0x0000000002028984 */ /* 0x000e240000000800 */
[----:B0-----:R-:W-:-:S05]  /*01e0*/  @!P0 FADD R4, R2, R3 ;  /* 0x0000000302048221 */ /* 0x001fca0000000000 */
[----:B------:R1:W-:Y:S01]  /*01f0*/  @!P0 STS [R7], R4 ;  /* 0x0000000407008388 */ /* 0x0003e20000000800 */
[----:B------:R-:W-:Y:S01]  /*0200*/  BAR.SYNC.DEFER_BLOCKING 0x0 ;  /* 0x0000000000007b1d */ /* 0x000fe20000010000 */
[----:B------:R-:W-:-:S13]  /*0210*/  ISETP.GE.AND P0, PT, R0, UR8, PT ;  /* 0x0000000800007c0c */ /* 0x000fda000bf06270 */
[----:B-1----:R-:W-:Y:S05]  /*0220*/  @!P0 BRA `(.L_x_22) ;  /* 0xfffffffc00d08947 */ /* 0x002fea000383ffff */
.L_x_21:
[----:B------:R-:W-:Y:S05]  /*0230*/  @P1 EXIT ;  /* 0x000000000000194d */ /* 0x000fea0003800000 */
[----:B------:R-:W1:Y:S08]  /*0240*/  LDC.64 R2, c[0x0][0x398] ;  /* 0x0000e600ff027b82 */ /* 0x000e700000000a00 */
[----:B------:R-:W2:Y:S01]  /*0250*/  LDC.64 R4, c[0x0][0x380] ;  /* 0x0000e000ff047b82 */ /* 0x000ea20000000a00 */
[----:B-1----:R-:W-:-:S06]  /*0260*/  IMAD.WIDE.U32 R2, R11, 0x4, R2 ;  /* 0x000000040b027825 */ /* 0x002fcc00078e0002 */
[----:B------:R-:W3:Y:S01]  /*0270*/  LDG.E R3, desc[UR6][R2.64] ;  /* 0x0000000602037981 */ /* 0x000ee2000c1e1900 */
[----:B--2---:R-:W-:-:S05]  /*0280*/  IMAD.WIDE.U32 R4, R11, 0x4, R4 ;  /* 0x000000040b047825 */ /* 0x004fca00078e0004 */
[----:B0-----:R-:W2:Y:S01]  /*0290*/  LDG.E R7, desc[UR6][R4.64] ;  /* 0x0000000604077981 */ /* 0x001ea2000c1e1900 */
[----:B------:R-:W0:Y:S01]  /*02a0*/  S2UR UR5, SR_CgaCtaId ;  /* 0x00000000000579c3 */ /* 0x000e220000008800 */
[----:B------:R-:W-:Y:S02]  /*02b0*/  UMOV UR4, 0x400 ;  /* 0x0000040000047882 */ /* 0x000fe40000000000 */
[----:B0-----:R-:W-:-:S09]  /*02c0*/  ULEA UR4, UR5, UR4, 0x18 ;  /* 0x0000000405047291 */ /* 0x001fd2000f8ec0ff */
[----:B------:R-:W3:Y:S02]  /*02d0*/  LDS R0, [UR4] ;  /* 0x00000004ff007984 */ /* 0x000ee40008000800 */
[----:B---3--:R-:W-:-:S04]  /*02e0*/  FADD R0, R0, R3 ;  /* 0x0000000300007221 */ /* 0x008fc80000000000 */
[----:B--2---:R-:W-:-:S05]  /*02f0*/  FADD R7, R0, R7 ;  /* 0x0000000700077221 */ /* 0x004fca0000000000 */
[----:B------:R-:W-:Y:S01]  /*0300*/  STG.E desc[UR6][R4.64], R7 ;  /* 0x0000000704007986 */ /* 0x000fe2000c101906 */
[----:B------:R-:W-:Y:S05]  /*0310*/  EXIT ;  /* 0x000000000000794d */ /* 0x000fea0003800000 */
.L_x_23:
        /* <DEDUP_REMOVED lines=14> */
.L_x_93:


//--------------------- .text._Z10gemvKernelPfS_S_S_ --------------------------
	.section	.text._Z10gemvKernelPfS_S_S_,"ax",@progbits
	.align	128
        .global         _Z10gemvKernelPfS_S_S_
        .type           _Z10gemvKernelPfS_S_S_,@function
        .size           _Z10gemvKernelPfS_S_S_,(.L_x_94 - _Z10gemvKernelPfS_S_S_)
        .other          _Z10gemvKernelPfS_S_S_,@"STO_CUDA_ENTRY STV_DEFAULT"
_Z10gemvKernelPfS_S_S_:
.text._Z10gemvKernelPfS_S_S_:
        /* <DEDUP_REMOVED lines=22> */
[----:B------:R-:W-:-:S07]  /*0160*/  HFMA2 R2, -RZ, RZ, 0, 5.9604644775390625e-08 ;  /* 0x00000001ff027431 */ /* 0x000fce00000001ff */
.L_x_25:
        /* <DEDUP_REMOVED lines=12> */
.L_x_24:
[----:B------:R-:W-:Y:S05]  /*0230*/  @P1 EXIT ;  /* 0x000000000000194d */ /* 0x000fea0003800000 */
[----:B------:R-:W1:Y:S08]  /*0240*/  LDC.64 R2, c[0x0][0x398] ;  /* 0x0000e600ff027b82 */ /* 0x000e700000000a00 */
[----:B------:R-:W2:Y:S01]  /*0250*/  S2UR UR5, SR_CgaCtaId ;  /* 0x00000000000579c3 */ /* 0x000ea20000008800 */
[----:B------:R-:W-:-:S07]  /*0260*/  UMOV UR4, 0x400 ;  /* 0x0000040000047882 */ /* 0x000fce0000000000 */
[----:B------:R-:W3:Y:S01]  /*0270*/  LDC.64 R4, c[0x0][0x380] ;  /* 0x0000e000ff047b82 */ /* 0x000ee20000000a00 */
[----:B-1----:R-:W-:-:S04]  /*0280*/  ISETP.NE.U32.AND P0, PT, R2, RZ, PT ;  /* 0x000000ff0200720c */ /* 0x002fc80003f05070 */
[----:B------:R-:W-:-:S13]  /*0290*/  ISETP.NE.AND.EX P0, PT, R3, RZ, PT, P0 ;  /* 0x000000ff0300720c */ /* 0x000fda0003f05300 */
[----:B------:R-:W1:Y:S02]  /*02a0*/  @P0 LDC.64 R2, c[0x0][0x398] ;  /* 0x0000e600ff020b82 */ /* 0x000e640000000a00 */
[----:B-1----:R-:W-:-:S06]  /*02b0*/  @P0 IMAD.WIDE.U32 R2, R0, 0x4, R2 ;  /* 0x0000000400020825 */ /* 0x002fcc00078e0002 */
[----:B------:R-:W4:Y:S01]  /*02c0*/  @P0 LDG.E R2, desc[UR6][R2.64] ;  /* 0x0000000602020981 */ /* 0x000f22000c1e1900 */
[----:B--2---:R-:W-:Y:S01]  /*02d0*/  ULEA UR4, UR5, UR4, 0x18 ;  /* 0x0000000405047291 */ /* 0x004fe2000f8ec0ff */
[----:B---3--:R-:W-:-:S08]  /*02e0*/  IMAD.WIDE.U32 R4, R0, 0x4, R4 ;  /* 0x0000000400047825 */ /* 0x008fd000078e0004 */
[----:B0-----:R-:W4:Y:S02]  /*02f0*/  LDS R7, [UR4] ;  /* 0x00000004ff077984 */ /* 0x001f240008000800 */
[----:B----4-:R-:W-:-:S05]  /*0300*/  @P0 FADD R7, R7, R2 ;  /* 0x0000000207070221 */ /* 0x010fca0000000000 */
[----:B------:R-:W-:Y:S01]  /*0310*/  STG.E desc[UR6][R4.64], R7 ;  /* 0x0000000704007986 */ /* 0x000fe2000c101906 */
[----:B------:R-:W-:Y:S05]  /*0320*/  EXIT ;  /* 0x000000000000794d */ /* 0x000fea0003800000 */
.L_x_26:
        /* <DEDUP_REMOVED lines=13> */
.L_x_94:


//--------------------- .text._Z10attnKerneliPfS_S_i --------------------------
	.section	.text._Z10attnKerneliPfS_S_i,"ax",@progbits
	.align	128
        .global         _Z10attnKerneliPfS_S_i
        .type           _Z10attnKerneliPfS_S_i,@function
        .size           _Z10attnKerneliPfS_S_i,(.L_x_88 - _Z10attnKerneliPfS_S_i)
        .other          _Z10attnKerneliPfS_S_i,@"STO_CUDA_ENTRY STV_DEFAULT"
_Z10attnKerneliPfS_S_i:
.text._Z10attnKerneliPfS_S_i:
[----:B------:R-:W-:Y:S01]  /*0000*/  LDC R1, c[0x0][0x37c] ;  /* 0x0000df00ff017b82 */ /* 0x000fe20000000800 */
[----:B------:R-:W0:Y:S07]  /*0010*/  LDCU UR7, c[0x0][0x360] ;  /* 0x00006c00ff0777ac */ /* 0x000e2e0008000800 */
[----:B------:R-:W1:Y:S01]  /*0020*/  S2UR UR6, SR_CTAID.X ;  /* 0x00000000000679c3 */ /* 0x000e620000002500 */
[----:B------:R-:W2:Y:S01]  /*0030*/  LDCU.64 UR4, c[0x0][0x398] ;  /* 0x00007300ff0477ac */ /* 0x000ea20008000a00 */
[----:B0-----:R-:W-:-:S04]  /*0040*/  I2FP.F32.U32 R0, UR7 ;  /* 0x0000000700007c45 */ /* 0x001fc80008201000 */
[----:B------:R0:W3:Y:S01]  /*0050*/  MUFU.RSQ R5, R0 ;  /* 0x0000000000057308 */ /* 0x0000e20000001400 */
[----:B------:R-:W-:Y:S01]  /*0060*/  VIADD R2, R0, 0xf3000000 ;  /* 0xf300000000027836 */ /* 0x000fe20000000000 */
[----:B-1----:R-:W-:-:S04]  /*0070*/  UIMAD UR6, UR6, UR7, URZ ;  /* 0x00000007060672a4 */ /* 0x002fc8000f8e02ff */
[----:B------:R-:W-:Y:S01]  /*0080*/  ISETP.GT.U32.AND P0, PT, R2, 0x727fffff, PT ;  /* 0x727fffff0200780c */ /* 0x000fe20003f04070 */
[----:B--2---:R-:W-:-:S06]  /*0090*/  UIMAD.WIDE.U32 UR4, UR6, 0x4, UR4 ;  /* 0x00000004060478a5 */ /* 0x004fcc000f8e0004 */
[----:B------:R-:W-:Y:S02]  /*00a0*/  IMAD.U32 R2, RZ, RZ, UR4 ;  /* 0x00000004ff027e24 */ /* 0x000fe4000f8e00ff */
[----:B------:R-:W-:-:S04]  /*00b0*/  IMAD.U32 R3, RZ, RZ, UR5 ;  /* 0x00000005ff037e24 */ /* 0x000fc8000f8e00ff */
[----:B0--3--:R-:W-:Y:S05]  /*00c0*/  @!P0 BRA `(.L_x_27) ;  /* 0x00000000000c8947 */ /* 0x009fea0003800000 */
[----:B------:R-:W-:-:S07]  /*00d0*/  MOV R6, 0xf0 ;  /* 0x000000f000067802 */ /* 0x000fce0000000f00 */
[----:B------:R-:W-:Y:S05]  /*00e0*/  CALL.REL.NOINC `($__internal_2_$__cuda_sm20_sqrt_rn_f32_slowpath) ;  /* 0x0000000c00487944 */ /* 0x000fea0003c00000 */
[----:B------:R-:W-:Y:S05]  /*00f0*/  BRA `(.L_x_28) ;  /* 0x0000000000107947 */ /* 0x000fea0003800000 */
.L_x_27:
[----:B------:R-:W-:Y:S01]  /*0100*/  FMUL.FTZ R7, R0, R5 ;  /* 0x0000000500077220 */ /* 0x000fe20000410000 */
[----:B------:R-:W-:-:S03]  /*0110*/  FMUL.FTZ R5, R5, 0.5 ;  /* 0x3f00000005057820 */ /* 0x000fc60000410000 */
[----:B------:R-:W-:-:S04]  /*0120*/  FFMA R0, -R7, R7, R0 ;  /* 0x0000000707007223 */ /* 0x000fc80000000100 */
[----:B------:R-:W-:-:S07]  /*0130*/  FFMA R0, R0, R5, R7 ;  /* 0x0000000500007223 */ /* 0x000fce0000000007 */
.L_x_28:
[----:B------:R-:W-:Y:S01]  /*0140*/  IADD3 R4, PT, PT, R0, 0x1800000, RZ ;  /* 0x0180000000047810 */ /* 0x000fe20007ffe0ff */
[----:B------:R-:W0:Y:S01]  /*0150*/  S2R R11, SR_TID.X ;  /* 0x00000000000b7919 */ /* 0x000e220000002100 */
[----:B------:R-:W1:Y:S02]  /*0160*/  LDCU.64 UR8, c[0x0][0x358] ;  /* 0x00006b00ff0877ac */ /* 0x000e640008000a00 */
[----:B------:R-:W-:-:S04]  /*0170*/  LOP3.LUT R4, R4, 0x7f800000, RZ, 0xc0, !PT ;  /* 0x7f80000004047812 */ /* 0x000fc800078ec0ff */
[----:B------:R-:W-:-:S13]  /*0180*/  ISETP.GT.U32.AND P0, PT, R4, 0x1ffffff, PT ;  /* 0x01ffffff0400780c */ /* 0x000fda0003f04070 */
[----:B-1----:R-:W-:Y:S05]  /*0190*/  @P0 BRA `(.L_x_29) ;  /* 0x00000000000c0947 */ /* 0x002fea0003800000 */
[----:B------:R-:W-:-:S07]  /*01a0*/  MOV R4, 0x1c0 ;  /* 0x000001c000047802 */ /* 0x000fce0000000f00 */
[----:B0-----:R-:W-:Y:S05]  /*01b0*/  CALL.REL.NOINC `($__internal_1_$__cuda_sm20_rcp_rn_f32_slowpath) ;  /* 0x0000000800447944 */ /* 0x001fea0003c00000 */
[----:B------:R-:W-:Y:S05]  /*01c0*/  BRA `(.L_x_30) ;  /* 0x0000000000107947 */ /* 0x000fea0003800000 */
.L_x_29:
[----:B------:R-:W1:Y:S02]  /*01d0*/  MUFU.RCP R5, R0 ;  /* 0x0000000000057308 */ /* 0x000e640000001000 */
[----:B-1----:R-:W-:-:S04]  /*01e0*/  FFMA R4, R5, R0, -1 ;  /* 0xbf80000005047423 */ /* 0x002fc80000000000 */
[----:B------:R-:W-:-:S04]  /*01f0*/  FADD.FTZ R4, -R4, -RZ ;  /* 0x800000ff04047221 */ /* 0x000fc80000010100 */
[----:B------:R-:W-:-:S07]  /*0200*/  FFMA R0, R5, R4, R5 ;  /* 0x0000000405007223 */ /* 0x000fce0000000005 */
.L_x_30:
[----:B------:R-:W0:Y:S01]  /*0210*/  LDCU UR4, c[0x0][0x3a0] ;  /* 0x00007400ff0477ac */ /* 0x000e220008000800 */
[----:B------:R-:W1:Y:S01]  /*0220*/  LDCU.64 UR10, c[0x0][0x390] ;  /* 0x00007200ff0a77ac */ /* 0x000e620008000a00 */
[----:B0-----:R-:W-:Y:S01]  /*0230*/  VIADD R9, R11, UR4 ;  /* 0x000000040b097c36 */ /* 0x001fe20008000000 */
[----:B------:R-:W0:Y:S03]  /*0240*/  LDCU.64 UR4, c[0x0][0x388] ;  /* 0x00007100ff0477ac */ /* 0x000e260008000a00 */
[----:B------:R-:W-:-:S05]  /*0250*/  IMAD.WIDE R8, R9, 0x4, R2 ;  /* 0x0000000409087825 */ /* 0x000fca00078e0202 */
[----:B------:R2:W3:Y:S01]  /*0260*/  LDG.E R13, desc[UR8][R8.64] ;  /* 0x00000008080d7981 */ /* 0x0004e2000c1e1900 */
[----:B------:R-:W-:Y:S01]  /*0270*/  IADD3 R7, P0, PT, R11, UR6, RZ ;  /* 0x000000060b077c10 */ /* 0x000fe2000ff1e0ff */
[----:B------:R-:W4:Y:S04]  /*0280*/  LDCU UR6, c[0x0][0x380] ;  /* 0x00007000ff0677ac */ /* 0x000f280008000800 */
[----:B------:R-:W-:Y:S02]  /*0290*/  IMAD.X R4, RZ, RZ, RZ, P0 ;  /* 0x000000ffff047224 */ /* 0x000fe400000e06ff */
[----:B------:R-:W-:Y:S02]  /*02a0*/  IMAD.SHL.U32 R6, R7, 0x4, RZ ;  /* 0x0000000407067824 */ /* 0x000fe400078e00ff */
[----:B--2---:R-:W-:Y:S01]  /*02b0*/  IMAD.WIDE.U32 R8, R11, 0x4, R2 ;  /* 0x000000040b087825 */ /* 0x004fe200078e0002 */
[----:B------:R-:W-:-:S02]  /*02c0*/  SHF.L.U64.HI R7, R7, 0x2, R4 ;  /* 0x0000000207077819 */ /* 0x000fc40000010204 */
[C---:B0-----:R-:W-:Y:S02]  /*02d0*/  IADD3 R4, P0, PT, R6.reuse, UR4, RZ ;  /* 0x0000000406047c10 */ /* 0x041fe4000ff1e0ff */
[----:B-1----:R-:W-:Y:S02]  /*02e0*/  IADD3 R6, P1, PT, R6, UR10, RZ ;  /* 0x0000000a06067c10 */ /* 0x002fe4000ff3e0ff */
[C---:B------:R-:W-:Y:S02]  /*02f0*/  IADD3.X R5, PT, PT, R7.reuse, UR5, RZ, P0, !PT ;  /* 0x0000000507057c10 */ /* 0x040fe400087fe4ff */
[----:B------:R-:W-:Y:S01]  /*0300*/  IADD3.X R7, PT, PT, R7, UR11, RZ, P1, !PT ;  /* 0x0000000b07077c10 */ /* 0x000fe20008ffe4ff */
[----:B------:R-:W0:Y:S02]  /*0310*/  S2UR UR5, SR_CgaCtaId ;  /* 0x00000000000579c3 */ /* 0x000e240000008800 */
[----:B---3--:R1:W-:Y:S04]  /*0320*/  STG.E desc[UR8][R4.64], R13 ;  /* 0x0000000d04007986 */ /* 0x0083e8000c101908 */
[----:B------:R-:W2:Y:S04]  /*0330*/  LDG.E R9, desc[UR8][R8.64] ;  /* 0x0000000808097981 */ /* 0x000ea8000c1e1900 */
[----:B------:R-:W2:Y:S01]  /*0340*/  LDG.E R12, desc[UR8][R6.64] ;  /* 0x00000008060c7981 */ /* 0x000ea2000c1e1900 */
[----:B------:R-:W-:Y:S01]  /*0350*/  UMOV UR4, 0x400 ;  /* 0x0000040000047882 */ /* 0x000fe20000000000 */
[----:B------:R-:W-:-:S02]  /*0360*/  UISETP.GE.U32.AND UP0, UPT, UR7, 0x2, UPT ;  /* 0x000000020700788c */ /* 0x000fc4000bf06070 */
[----:B0-----:R-:W-:Y:S02]  /*0370*/  ULEA UR4, UR5, UR4, 0x18 ;  /* 0x0000000405047291 */ /* 0x001fe4000f8ec0ff */
[----:B----4-:R-:W-:-:S04]  /*0380*/  UISETP.GT.AND UP1, UPT, UR6, URZ, UPT ;  /* 0x000000ff0600728c */ /* 0x010fc8000bf24270 */
[----:B------:R-:W-:Y:S01]  /*0390*/  LEA R10, R11, UR4, 0x2 ;  /* 0x000000040b0a7c11 */ /* 0x000fe2000f8e10ff */
[----:B--2---:R-:W-:-:S05]  /*03a0*/  FMUL R15, R12, R9 ;  /* 0x000000090c0f7220 */ /* 0x004fca0000400000 */
[----:B------:R1:W-:Y:S01]  /*03b0*/  STS [R10], R15 ;  /* 0x0000000f0a007388 */ /* 0x0003e20000000800 */
[----:B------:R-:W-:Y:S06]  /*03c0*/  BAR.SYNC.DEFER_BLOCKING 0x0 ;  /* 0x0000000000007b1d */ /* 0x000fec0000010000 */
[----:B------:R-:W-:Y:S05]  /*03d0*/  BRA.U !UP0, `(.L_x_31) ;  /* 0x0000000108347547 */ /* 0x000fea000b800000 */
[----:B------:R-:W-:-:S07]  /*03e0*/  HFMA2 R8, -RZ, RZ, 0, 5.9604644775390625e-08 ;  /* 0x00000001ff087431 */ /* 0x000fce00000001ff */
.L_x_32:
[C---:B------:R-:W-:Y:S01]  /*03f0*/  IMAD.IADD R9, R8.reuse, 0x1, R11 ;  /* 0x0000000108097824 */ /* 0x040fe200078e020b */
[----:B------:R-:W-:-:S04]  /*0400*/  LOP3.LUT P0, RZ, R8, R11, RZ, 0xc0, !PT ;  /* 0x0000000b08ff7212 */ /* 0x000fc8000780c0ff */
[----:B------:R-:W-:-:S13]  /*0410*/  ISETP.GE.OR P0, PT, R9, UR7, P0 ;  /* 0x0000000709007c0c */ /* 0x000fda0008706670 */
[C---:B------:R-:W-:Y:S01]  /*0420*/  @!P0 IMAD R9, R8.reuse, 0x4, R10 ;  /* 0x0000000408098824 */ /* 0x040fe200078e020a */
[----:B------:R-:W-:Y:S01]  /*0430*/  @!P0 LDS R12, [R10] ;  /* 0x000000000a0c8984 */ /* 0x000fe20000000800 */
[----:B------:R-:W-:-:S04]  /*0440*/  SHF.L.U32 R8, R8, 0x1, RZ ;  /* 0x0000000108087819 */ /* 0x000fc800000006ff */
[----:B------:R-:W1:Y:S02]  /*0450*/  @!P0 LDS R9, [R9] ;  /* 0x0000000009098984 */ /* 0x000e640000000800 */
[----:B-1----:R-:W-:-:S05]  /*0460*/  @!P0 FADD R13, R9, R12 ;  /* 0x0000000c090d8221 */ /* 0x002fca0000000000 */
[----:B------:R0:W-:Y:S01]  /*0470*/  @!P0 STS [R10], R13 ;  /* 0x0000000d0a008388 */ /* 0x0001e20000000800 */
[----:B------:R-:W-:Y:S01]  /*0480*/  BAR.SYNC.DEFER_BLOCKING 0x0 ;  /* 0x0000000000007b1d */ /* 0x000fe20000010000 */
[----:B------:R-:W-:-:S13]  /*0490*/  ISETP.GE.AND P0, PT, R8, UR7, PT ;  /* 0x0000000708007c0c */ /* 0x000fda000bf06270 */
[----:B0-----:R-:W-:Y:S05]  /*04a0*/  @!P0 BRA `(.L_x_32) ;  /* 0xfffffffc00d08947 */ /* 0x001fea000383ffff */
.L_x_31:
[----:B------:R-:W-:Y:S05]  /*04b0*/  BRA.U UP1, `(.L_x_33) ;  /* 0x00000001010c7547 */ /* 0x000fea000b800000 */
[----:B------:R0:W5:Y:S01]  /*04c0*/  LDG.E R21, desc[UR8][R4.64] ;  /* 0x0000000804157981 */ /* 0x000162000c1e1900 */
[----:B------:R-:W-:Y:S01]  /*04d0*/  IMAD.MOV.U32 R12, RZ, RZ, 0x3f800000 ;  /* 0x3f800000ff0c7424 */ /* 0x000fe200078e00ff */
[----:B------:R-:W-:Y:S06]  /*04e0*/  BRA `(.L_x_34) ;  /* 0x0000000400347947 */ /* 0x000fec0003800000 */
.L_x_33:
[----:B------:R-:W0:Y:S01]  /*04f0*/  S2UR UR5, SR_CgaCtaId ;  /* 0x00000000000579c3 */ /* 0x000e220000008800 */
[----:B------:R-:W-:Y:S01]  /*0500*/  UMOV UR4, 0x400 ;  /* 0x0000040000047882 */ /* 0x000fe20000000000 */
[----:B------:R-:W-:-:S06]  /*0510*/  IMAD.MOV.U32 R12, RZ, RZ, 0x3f800000 ;  /* 0x3f800000ff0c7424 */ /* 0x000fcc00078e00ff */
[----:B-1----:R-:W1:Y:S01]  /*0520*/  LDC R13, c[0x0][0x3a0] ;  /* 0x0000e800ff0d7b82 */ /* 0x002e620000000800 */
[----:B0-----:R-:W-:Y:S01]  /*0530*/  ULEA UR4, UR5, UR4, 0x18 ;  /* 0x0000000405047291 */ /* 0x001fe2000f8ec0ff */
[----:B-1----:R-:W-:-:S08]  /*0540*/  SHF.L.U32 R13, R13, 0x1, RZ ;  /* 0x000000010d0d7819 */ /* 0x002fd000000006ff */
[----:B------:R-:W0:Y:S01]  /*0550*/  LDS R9, [UR4] ;  /* 0x00000004ff097984 */ /* 0x000e220008000800 */
[----:B------:R-:W-:Y:S01]  /*0560*/  UMOV UR4, 0x1 ;  /* 0x0000000100047882 */ /* 0x000fe20000000000 */
[----:B0-----:R-:W-:-:S07]  /*0570*/  FMUL R14, R9, R0 ;  /* 0x00000000090e7220 */ /* 0x001fce0000400000 */
.L_x_37:
[----:B------:R-:W-:Y:S01]  /*0580*/  IMAD.WIDE R2, R13, 0x4, R2 ;  /* 0x000000040d027825 */ /* 0x000fe200078e0202 */
[----:B------:R-:W2:Y:S02]  /*0590*/  LDG.E R15, desc[UR8][R6.64] ;  /* 0x00000008060f7981 */ /* 0x000ea4000c1e1900 */
[----:B------:R-:W-:-:S04]  /*05a0*/  LEA R8, P0, R11, R2, 0x2 ;  /* 0x000000020b087211 */ /* 0x000fc800078010ff */
[----:B------:R-:W-:-:S05]  /*05b0*/  LEA.HI.X R9, R11, R3, RZ, 0x2, P0 ;  /* 0x000000030b097211 */ /* 0x000fca00000f14ff */
[----:B------:R-:W2:Y:S01]  /*05c0*/  LDG.E R16, desc[UR8][R8.64] ;  /* 0x0000000808107981 */ /* 0x000ea2000c1e1900 */
[----:B------:R-:W0:Y:S01]  /*05d0*/  S2UR UR6, SR_CgaCtaId ;  /* 0x00000000000679c3 */ /* 0x000e220000008800 */
[----:B------:R-:W-:Y:S01]  /*05e0*/  UISETP.GE.U32.AND UP0, UPT, UR7, 0x2, UPT ;  /* 0x000000020700788c */ /* 0x000fe2000bf06070 */
[----:B------:R-:W-:Y:S02]  /*05f0*/  UMOV UR5, 0x400 ;  /* 0x0000040000057882 */ /* 0x000fe40000000000 */
[----:B0-----:R-:W-:Y:S01]  /*0600*/  ULEA UR5, UR6, UR5, 0x18 ;  /* 0x0000000506057291 */ /* 0x001fe2000f8ec0ff */
[----:B--2---:R-:W-:-:S05]  /*0610*/  FMUL R15, R15, R16 ;  /* 0x000000100f0f7220 */ /* 0x004fca0000400000 */
[----:B------:R0:W-:Y:S01]  /*0620*/  STS [R10], R15 ;  /* 0x0000000f0a007388 */ /* 0x0001e20000000800 */
[----:B------:R-:W-:Y:S06]  /*0630*/  BAR.SYNC.DEFER_BLOCKING 0x0 ;  /* 0x0000000000007b1d */ /* 0x000fec0000010000 */
[----:B---3--:R-:W-:Y:S05]  /*0640*/  BRA.U !UP0, `(.L_x_35) ;  /* 0x0000000108347547 */ /* 0x008fea000b800000 */
[----:B------:R-:W-:-:S07]  /*0650*/  IMAD.MOV.U32 R16, RZ, RZ, 0x1 ;  /* 0x00000001ff107424 */ /* 0x000fce00078e00ff */
.L_x_36:
[C---:B0-----:R-:W-:Y:S01]  /*0660*/  IMAD.IADD R15, R16.reuse, 0x1, R11 ;  /* 0x00000001100f7824 */ /* 0x041fe200078e020b */
[----:B------:R-:W-:-:S04]  /*0670*/  LOP3.LUT P0, RZ, R16, R11, RZ, 0xc0, !PT ;  /* 0x0000000b10ff7212 */ /* 0x000fc8000780c0ff */
[----:B------:R-:W-:-:S13]  /*0680*/  ISETP.GE.OR P0, PT, R15, UR7, P0 ;  /* 0x000000070f007c0c */ /* 0x000fda0008706670 */
[C---:B------:R-:W-:Y:S01]  /*0690*/  @!P0 LEA R15, R16.reuse, R10, 0x2 ;  /* 0x0000000a100f8211 */ /* 0x040fe200078e10ff */
        /* <DEDUP_REMOVED lines=8> */
.L_x_35:
[----:B0-----:R-:W0:Y:S01]  /*0720*/  LDS R15, [UR5] ;  /* 0x00000005ff0f7984 */ /* 0x001e220008000800 */
[----:B------:R-:W1:Y:S01]  /*0730*/  LDC R17, c[0x0][0x3a0] ;  /* 0x0000e800ff117b82 */ /* 0x000e620000000800 */
[----:B------:R-:W-:Y:S01]  /*0740*/  HFMA2 R16, -RZ, RZ, 3.7421875, 0 ;  /* 0x437c0000ff107431 */ /* 0x000fe200000001ff */
[----:B------:R-:W2:Y:S01]  /*0750*/  LDCU UR6, c[0x0][0x380] ;  /* 0x00007000ff0677ac */ /* 0x000ea20008000800 */
[----:B-1----:R-:W-:-:S04]  /*0760*/  IMAD.WIDE R8, R17, 0x4, R8 ;  /* 0x0000000411087825 */ /* 0x002fc800078e0208 */
[----:B0-----:R-:W-:-:S05]  /*0770*/  FMUL R15, R15, R0 ;  /* 0x000000000f0f7220 */ /* 0x001fca0000400000 */
[----:B------:R-:W-:-:S13]  /*0780*/  FSETP.GT.AND P0, PT, R15, R14, PT ;  /* 0x0000000e0f00720b */ /* 0x000fda0003f04000 */
[----:B------:R-:W3:Y:S04]  /*0790*/  @P0 LDG.E R22, desc[UR8][R4.64] ;  /* 0x0000000804160981 */ /* 0x000ee8000c1e1900 */
[----:B------:R-:W3:Y:S01]  /*07a0*/  @P0 LDG.E R20, desc[UR8][R8.64] ;  /* 0x0000000808140981 */ /* 0x000ee2000c1e1900 */
[----:B------:R-:W-:Y:S02]  /*07b0*/  IMAD.MOV.U32 R17, RZ, RZ, 0x3bbb989d ;  /* 0x3bbb989dff117424 */ /* 0x000fe400078e00ff */
[----:B------:R-:W-:-:S04]  /*07c0*/  @P0 FADD R18, R14, -R15 ;  /* 0x8000000f0e120221 */ /* 0x000fc80000000000 */
[----:B------:R-:W-:-:S04]  /*07d0*/  @P0 FFMA.SAT R19, R18, R17, 0.5 ;  /* 0x3f00000012130423 */ /* 0x000fc80000002011 */
[----:B------:R-:W-:-:S04]  /*07e0*/  @P0 FFMA.RM R19, R19, R16, 12582913 ;  /* 0x4b40000113130423 */ /* 0x000fc80000004010 */
[C---:B------:R-:W-:Y:S01]  /*07f0*/  @P0 FADD R21, R19.reuse, -12583039 ;  /* 0xcb40007f13150421 */ /* 0x040fe20000000000 */
[----:B------:R-:W-:-:S03]  /*0800*/  @P0 IMAD.SHL.U32 R19, R19, 0x800000, RZ ;  /* 0x0080000013130824 */ /* 0x000fc600078e00ff */
[----:B------:R-:W-:-:S04]  /*0810*/  @P0 FFMA R21, R18, 1.4426950216293334961, -R21 ;  /* 0x3fb8aa3b12150823 */ /* 0x000fc80000000815 */
[----:B------:R-:W-:-:S06]  /*0820*/  @P0 FFMA R18, R18, 1.925963033500011079e-08, R21 ;  /* 0x32a5706012120823 */ /* 0x000fcc0000000015 */
[----:B------:R-:W0:Y:S02]  /*0830*/  @P0 MUFU.EX2 R18, R18 ;  /* 0x0000001200120308 */ /* 0x000e240000000800 */
[----:B0-----:R-:W-:-:S04]  /*0840*/  @P0 FMUL R19, R19, R18 ;  /* 0x0000001213130220 */ /* 0x001fc80000400000 */
[----:B---3--:R-:W-:-:S05]  /*0850*/  @P0 FFMA R21, R19, R22, R20 ;  /* 0x0000001613150223 */ /* 0x008fca0000000014 */
[----:B------:R3:W-:Y:S04]  /*0860*/  @P0 STG.E desc[UR8][R4.64], R21 ;  /* 0x0000001504000986 */ /* 0x0007e8000c101908 */
[----:B------:R-:W4:Y:S04]  /*0870*/  @!P0 LDG.E R9, desc[UR8][R8.64] ;  /* 0x0000000808098981 */ /* 0x000f28000c1e1900 */
[----:B------:R-:W4:Y:S01]  /*0880*/  @!P0 LDG.E R23, desc[UR8][R4.64] ;  /* 0x0000000804178981 */ /* 0x000f22000c1e1900 */
[----:B------:R-:W-:Y:S01]  /*0890*/  @P0 IMAD.MOV.U32 R14, RZ, RZ, R15 ;  /* 0x000000ffff0e0224 */ /* 0x000fe200078e000f */
[----:B------:R-:W-:Y:S01]  /*08a0*/  UMOV UR5, UR4 ;  /* 0x0000000400057c82 */ /* 0x000fe20008000000 */
[----:B------:R-:W-:-:S02]  /*08b0*/  UIADD3 UR4, UPT, UPT, UR4, 0x1, URZ ;  /* 0x0000000104047890 */ /* 0x000fc4000fffe0ff */
[----:B------:R-:W-:Y:S01]  /*08c0*/  @!P0 FADD R20, -R14, R15 ;  /* 0x0000000f0e148221 */ /* 0x000fe20000000100 */
[----:B--2---:R-:W-:-:S03]  /*08d0*/  UISETP.NE.AND UP0, UPT, UR5, UR6, UPT ;  /* 0x000000060500728c */ /* 0x004fc6000bf05270 */
[----:B------:R-:W-:-:S04]  /*08e0*/  @!P0 FFMA.SAT R17, R20, R17, 0.5 ;  /* 0x3f00000014118423 */ /* 0x000fc80000002011 */
[----:B------:R-:W-:-:S04]  /*08f0*/  @!P0 FFMA.RM R17, R17, R16, 12582913 ;  /* 0x4b40000111118423 */ /* 0x000fc80000004010 */
[C---:B------:R-:W-:Y:S01]  /*0900*/  @!P0 FADD R15, R17.reuse, -12583039 ;  /* 0xcb40007f110f8421 */ /* 0x040fe20000000000 */
[----:B------:R-:W-:-:S03]  /*0910*/  @!P0 SHF.L.U32 R17, R17, 0x17, RZ ;  /* 0x0000001711118819 */ /* 0x000fc600000006ff */
[----:B------:R-:W-:-:S04]  /*0920*/  @!P0 FFMA R15, R20, 1.4426950216293334961, -R15 ;  /* 0x3fb8aa3b140f8823 */ /* 0x000fc8000000080f */
[----:B------:R-:W-:-:S04]  /*0930*/  @!P0 FFMA R15, R20, 1.925963033500011079e-08, R15 ;  /* 0x32a57060140f8823 */ /* 0x000fc8000000000f */
[----:B------:R-:W0:Y:S02]  /*0940*/  @!P0 MUFU.EX2 R16, R15 ;  /* 0x0000000f00108308 */ /* 0x000e240000000800 */
[----:B0-----:R-:W-:-:S04]  /*0950*/  @!P0 FMUL R16, R17, R16 ;  /* 0x0000001011108220 */ /* 0x001fc80000400000 */
[C---:B----4-:R-:W-:Y:S01]  /*0960*/  @!P0 FFMA R21, R16.reuse, R9, R23 ;  /* 0x0000000910158223 */ /* 0x050fe20000000017 */
[----:B------:R-:W-:Y:S02]  /*0970*/  IMAD.MOV.U32 R9, RZ, RZ, R12 ;  /* 0x000000ffff097224 */ /* 0x000fe400078e000c */
[----:B------:R-:W-:Y:S02]  /*0980*/  @P0 FFMA R12, R19, R12, 1 ;  /* 0x3f800000130c0423 */ /* 0x000fe4000000000c */
[----:B------:R3:W-:Y:S01]  /*0990*/  @!P0 STG.E desc[UR8][R4.64], R21 ;  /* 0x0000001504008986 */ /* 0x0007e2000c101908 */
[----:B------:R-:W-:Y:S01]  /*09a0*/  @!P0 FADD R12, R16, R9 ;  /* 0x00000009100c8221 */ /* 0x000fe20000000000 */
[----:B------:R-:W-:Y:S06]  /*09b0*/  BRA.U UP0, `(.L_x_37) ;  /* 0xfffffff900f07547 */ /* 0x000fec000b83ffff */
.L_x_34:
[----:B------:R-:W2:Y:S01]  /*09c0*/  MUFU.RCP R3, R12 ;  /* 0x0000000c00037308 */ /* 0x000ea20000001000 */
[----:B------:R-:W-:Y:S07]  /*09d0*/  BSSY.RECONVERGENT B0, `(.L_x_38) ;  /* 0x000000d000007945 */ /* 0x000fee0003800200 */
[----:B-----5:R-:W4:Y:S01]  /*09e0*/  FCHK P0, R21, R12 ;  /* 0x0000000c15007302 */ /* 0x020f220000000000 */
[----:B--2---:R-:W-:-:S04]  /*09f0*/  FFMA R0, R3, -R12, 1 ;  /* 0x3f80000003007423 */ /* 0x004fc8000000080c */
[----:B------:R-:W-:-:S04]  /*0a00*/  FFMA R0, R3, R0, R3 ;  /* 0x0000000003007223 */ /* 0x000fc80000000003 */
[----:B------:R-:W-:-:S04]  /*0a10*/  FFMA R2, R0, R21, RZ ;  /* 0x0000001500027223 */ /* 0x000fc800000000ff */
[----:B------:R-:W-:-:S04]  /*0a20*/  FFMA R3, R2, -R12, R21 ;  /* 0x8000000c02037223 */ /* 0x000fc80000000015 */
[----:B------:R-:W-:Y:S01]  /*0a30*/  FFMA R3, R0, R3, R2 ;  /* 0x0000000300037223 */ /* 0x000fe20000000002 */
[----:B----4-:R-:W-:Y:S06]  /*0a40*/  @!P0 BRA `(.L_x_39) ;  /* 0x0000000000148947 */ /* 0x010fec0003800000 */
[----:B------:R-:W-:Y:S01]  /*0a50*/  IMAD.MOV.U32 R0, RZ, RZ, R21 ;  /* 0x000000ffff007224 */ /* 0x000fe200078e0015 */
[----:B------:R-:W-:Y:S02]  /*0a60*/  MOV R3, R12 ;  /* 0x0000000c00037202 */ /* 0x000fe40000000f00 */
[----:B------:R-:W-:-:S07]  /*0a70*/  MOV R2, 0xa90 ;  /* 0x00000a9000027802 */ /* 0x000fce0000000f00 */
[----:B01-3--:R-:W-:Y:S05]  /*0a80*/  CALL.REL.NOINC `($__internal_3_$__cuda_sm3x_div_rn_noftz_f32_slowpath) ;  /* 0x0000000400407944 */ /* 0x00bfea0003c00000 */
[----:B------:R-:W-:-:S07]  /*0a90*/  IMAD.MOV.U32 R3, RZ, RZ, R0 ;  /* 0x000000ffff037224 */ /* 0x000fce00078e0000 */
.L_x_39:
[----:B------:R-:W-:Y:S05]  /*0aa0*/  BSYNC.RECONVERGENT B0 ;  /* 0x0000000000007941 */ /* 0x000fea0003800200 */
.L_x_38:
[----:B------:R-:W-:Y:S01]  /*0ab0*/  STG.E desc[UR8][R4.64], R3 ;  /* 0x0000000304007986 */ /* 0x000fe2000c101908 */
[----:B------:R-:W-:Y:S05]  /*0ac0*/  EXIT ;  /* 0x000000000000794d */ /* 0x000fea0003800000 */
        .weak           $__internal_1_$__cuda_sm20_rcp_rn_f32_slowpath
        .type           $__internal_1_$__cuda_sm20_rcp_rn_f32_slowpath,@function
        .size           $__internal_1_$__cuda_sm20_rcp_rn_f32_slowpath,($__internal_2_$__cuda_sm20_sqrt_rn_f32_slowpath - $__internal_1_$__cuda_sm20_rcp_rn_f32_slowpath)
$__internal_1_$__cuda_sm20_rcp_rn_f32_slowpath:
[----:B------:R-:W-:-:S05]  /*0ad0*/  IMAD.SHL.U32 R5, R0, 0x2, RZ ;  /* 0x0000000200057824 */ /* 0x000fca00078e00ff */
[----:B------:R-:W-:-:S04]  /*0ae0*/  SHF.R.U32.HI R10, RZ, 0x18, R5 ;  /* 0x00000018ff0a7819 */ /* 0x000fc80000011605 */
[----:B------:R-:W-:-:S13]  /*0af0*/  ISETP.NE.U32.AND P0, PT, R10, RZ, PT ;  /* 0x000000ff0a00720c */ /* 0x000fda0003f05070 */
[----:B------:R-:W-:Y:S05]  /*0b00*/  @P0 BRA `(.L_x_40) ;  /* 0x00000000002c0947 */ /* 0x000fea0003800000 */
[----:B------:R-:W-:-:S04]  /*0b10*/  SHF.L.U32 R5, R0, 0x1, RZ ;  /* 0x0000000100057819 */ /* 0x000fc800000006ff */
[----:B------:R-:W-:-:S13]  /*0b20*/  ISETP.NE.AND P0, PT, R5, RZ, PT ;  /* 0x000000ff0500720c */ /* 0x000fda0003f05270 */
[----:B------:R0:W1:Y:S01]  /*0b30*/  @!P0 MUFU.RCP R5, R0 ;  /* 0x0000000000058308 */ /* 0x0000620000001000 */
[----:B------:R-:W-:Y:S05]  /*0b40*/  @!P0 BRA `(.L_x_41) ;  /* 0x0000000000a48947 */ /* 0x000fea0003800000 */
[----:B------:R-:W-:-:S04]  /*0b50*/  FFMA R6, R0, 1.84467440737095516160e+19, RZ ;  /* 0x5f80000000067823 */ /* 0x000fc800000000ff */
[----:B-1----:R-:W0:Y:S02]  /*0b60*/  MUFU.RCP R5, R6 ;  /* 0x0000000600057308 */ /* 0x002e240000001000 */
[----:B0-----:R-:W-:-:S04]  /*0b70*/  FFMA R0, R6, R5, -1 ;  /* 0xbf80000006007423 */ /* 0x001fc80000000005 */
[----:B------:R-:W-:-:S04]  /*0b80*/  FADD.FTZ R0, -R0, -RZ ;  /* 0x800000ff00007221 */ /* 0x000fc80000010100 */
[----:B------:R-:W-:-:S04]  /*0b90*/  FFMA R0, R5, R0, R5 ;  /* 0x0000000005007223 */ /* 0x000fc80000000005 */
[----:B------:R-:W-:Y:S01]  /*0ba0*/  FFMA R5, R0, 1.84467440737095516160e+19, RZ ;  /* 0x5f80000000057823 */ /* 0x000fe200000000ff */
[----:B------:R-:W-:Y:S06]  /*0bb0*/  BRA `(.L_x_41) ;  /* 0x0000000000887947 */ /* 0x000fec0003800000 */
.L_x_40:
[----:B------:R-:W-:-:S05]  /*0bc0*/  VIADD R12, R10, 0xffffff03 ;  /* 0xffffff030a0c7836 */ /* 0x000fca0000000000 */
[----:B------:R-:W-:-:S13]  /*0bd0*/  ISETP.GT.U32.AND P0, PT, R12, 0x1, PT ;  /* 0x000000010c00780c */ /* 0x000fda0003f04070 */
[----:B------:R-:W-:Y:S05]  /*0be0*/  @P0 BRA `(.L_x_42) ;  /* 0x0000000000780947 */ /* 0x000fea0003800000 */
[----:B------:R-:W-:Y:S01]  /*0bf0*/  LOP3.LUT R5, R0, 0x7fffff, RZ, 0xc0, !PT ;  /* 0x007fffff00057812 */ /* 0x000fe200078ec0ff */
[----:B------:R-:W-:-:S03]  /*0c00*/  IMAD.MOV.U32 R9, RZ, RZ, 0x3 ;  /* 0x00000003ff097424 */ /* 0x000fc600078e00ff */
[----:B------:R-:W-:Y:S02]  /*0c10*/  LOP3.LUT R5, R5, 0x3f800000, RZ, 0xfc, !PT ;  /* 0x3f80000005057812 */ /* 0x000fe400078efcff */
[----:B------:R-:W-:Y:S02]  /*0c20*/  SHF.L.U32 R9, R9, R12, RZ ;  /* 0x0000000c09097219 */ /* 0x000fe400000006ff */
[----:B------:R-:W0:Y:S02]  /*0c30*/  MUFU.RCP R6, R5 ;  /* 0x0000000500067308 */ /* 0x000e240000001000 */
[----:B0-----:R-:W-:-:S04]  /*0c40*/  FFMA R7, R5, R6, -1 ;  /* 0xbf80000005077423 */ /* 0x001fc80000000006 */
[----:B------:R-:W-:-:S04]  /*0c50*/  FADD.FTZ R7, -R7, -RZ ;  /* 0x800000ff07077221 */ /* 0x000fc80000010100 */
[CCC-:B------:R-:W-:Y:S01]  /*0c60*/  FFMA.RM R8, R6.reuse, R7.reuse, R6.reuse ;  /* 0x0000000706087223 */ /* 0x1c0fe20000004006 */
[----:B------:R-:W-:-:S04]  /*0c70*/  FFMA.RP R7, R6, R7, R6 ;  /* 0x0000000706077223 */ /* 0x000fc80000008006 */
[C---:B------:R-:W-:Y:S02]  /*0c80*/  LOP3.LUT R6, R8.reuse, 0x7fffff, RZ, 0xc0, !PT ;  /* 0x007fffff08067812 */ /* 0x040fe400078ec0ff */
[----:B------:R-:W-:Y:S02]  /*0c90*/  FSETP.NEU.FTZ.AND P0, PT, R8, R7, PT ;  /* 0x000000070800720b */ /* 0x000fe40003f1d000 */
[----:B------:R-:W-:Y:S02]  /*0ca0*/  LOP3.LUT R6, R6, 0x800000, RZ, 0xfc, !PT ;  /* 0x0080000006067812 */ /* 0x000fe400078efcff */
[----:B------:R-:W-:Y:S02]  /*0cb0*/  SEL R7, RZ, 0xffffffff, !P0 ;  /* 0xffffffffff077807 */ /* 0x000fe40004000000 */
[----:B------:R-:W-:Y:S02]  /*0cc0*/  LOP3.LUT R9, R9, R6, RZ, 0xc0, !PT ;  /* 0x0000000609097212 */ /* 0x000fe400078ec0ff */
[----:B------:R-:W-:-:S02]  /*0cd0*/  IADD3 R7, PT, PT, -R7, RZ, RZ ;  /* 0x000000ff07077210 */ /* 0x000fc40007ffe1ff */
[-C--:B------:R-:W-:Y:S02]  /*0ce0*/  SHF.R.U32.HI R9, RZ, R12.reuse, R9 ;  /* 0x0000000cff097219 */ /* 0x080fe40000011609 */
[----:B------:R-:W-:Y:S02]  /*0cf0*/  LOP3.LUT P1, RZ, R7, R12, R6, 0xf8, !PT ;  /* 0x0000000c07ff7212 */ /* 0x000fe4000782f806 */
[C---:B------:R-:W-:Y:S02]  /*0d00*/  LOP3.LUT P0, RZ, R9.reuse, 0x1, RZ, 0xc0, !PT ;  /* 0x0000000109ff7812 */ /* 0x040fe4000780c0ff */
[----:B------:R-:W-:-:S04]  /*0d10*/  LOP3.LUT P2, RZ, R9, 0x2, RZ, 0xc0, !PT ;  /* 0x0000000209ff7812 */ /* 0x000fc8000784c0ff */
[----:B------:R-:W-:Y:S02]  /*0d20*/  PLOP3.LUT P0, PT, P0, P1, P2, 0xe0, 0x0 ;  /* 0x000000000000781c */ /* 0x000fe40000703c20 */
[----:B------:R-:W-:Y:S02]  /*0d30*/  LOP3.LUT P1, RZ, R0, 0x7fffff, RZ, 0xc0, !PT ;  /* 0x007fffff00ff7812 */ /* 0x000fe4000782c0ff */
[----:B------:R-:W-:-:S05]  /*0d40*/  SEL R5, RZ, 0x1, !P0 ;  /* 0x00000001ff057807 */ /* 0x000fca0004000000 */
[----:B------:R-:W-:-:S05]  /*0d50*/  IMAD.MOV R5, RZ, RZ, -R5 ;  /* 0x000000ffff057224 */ /* 0x000fca00078e0a05 */
[----:B------:R-:W-:Y:S01]  /*0d60*/  ISETP.GE.AND P0, PT, R5, RZ, PT ;  /* 0x000000ff0500720c */ /* 0x000fe20003f06270 */
[----:B------:R-:W-:-:S05]  /*0d70*/  VIADD R5, R10, 0xffffff04 ;  /* 0xffffff040a057836 */ /* 0x000fca0000000000 */
[----:B------:R-:W-:-:S07]  /*0d80*/  SHF.R.U32.HI R5, RZ, R5, R6 ;  /* 0x00000005ff057219 */ /* 0x000fce0000011606 */
[----:B------:R-:W-:-:S05]  /*0d90*/  @!P0 IADD3 R5, PT, PT, R5, 0x1, RZ ;  /* 0x0000000105058810 */ /* 0x000fca0007ffe0ff */
[----:B------:R-:W-:-:S05]  /*0da0*/  @!P1 IMAD.SHL.U32 R5, R5, 0x2, RZ ;  /* 0x0000000205059824 */ /* 0x000fca00078e00ff */
[----:B------:R-:W-:Y:S01]  /*0db0*/  LOP3.LUT R5, R5, 0x80000000, R0, 0xf8, !PT ;  /* 0x8000000005057812 */ /* 0x000fe200078ef800 */
[----:B------:R-:W-:Y:S06]  /*0dc0*/  BRA `(.L_x_41) ;  /* 0x0000000000047947 */ /* 0x000fec0003800000 */
.L_x_42:
[----:B------:R2:W3:Y:S02]  /*0dd0*/  MUFU.RCP R5, R0 ;  /* 0x0000000000057308 */ /* 0x0004e40000001000 */
.L_x_41:
[----:B0123--:R-:W-:Y:S02]  /*0de0*/  IMAD.MOV.U32 R0, RZ, RZ, R5 ;  /* 0x000000ffff007224 */ /* 0x00ffe400078e0005 */
[----:B------:R-:W-:-:S04]  /*0df0*/  HFMA2 R5, -RZ, RZ, 0, 0 ;  /* 0x00000000ff057431 */ /* 0x000fc800000001ff */
[----:B------:R-:W-:Y:S05]  /*0e00*/  RET.REL.NODEC R4 `(_Z10attnKerneliPfS_S_i) ;  /* 0xfffffff0047c7950 */ /* 0x000fea0003c3ffff */
        .weak           $__internal_2_$__cuda_sm20_sqrt_rn_f32_slowpath
        .type           $__internal_2_$__cuda_sm20_sqrt_rn_f32_slowpath,@function
        .size           $__internal_2_$__cuda_sm20_sqrt_rn_f32_slowpath,($__internal_3_$__cuda_sm3x_div_rn_noftz_f32_slowpath - $__internal_2_$__cuda_sm20_sqrt_rn_f32_slowpath)
$__internal_2_$__cuda_sm20_sqrt_rn_f32_slowpath:
[----:B------:R-:W-:-:S13]  /*0e10*/  LOP3.LUT P0, RZ, R0, 0x7fffffff, RZ, 0xc0, !PT ;  /* 0x7fffffff00ff7812 */ /* 0x000fda000780c0ff */
[----:B------:R-:W-:Y:S01]  /*0e20*/  @!P0 IMAD.MOV.U32 R4, RZ, RZ, R0 ;  /* 0x000000ffff048224 */ /* 0x000fe200078e0000 */
[----:B------:R-:W-:Y:S06]  /*0e30*/  @!P0 BRA `(.L_x_43) ;  /* 0x0000000000448947 */ /* 0x000fec0003800000 */
[----:B------:R-:W-:-:S13]  /*0e40*/  FSETP.GEU.FTZ.AND P0, PT, R0, RZ, PT ;  /* 0x000000ff0000720b */ /* 0x000fda0003f1e000 */
[----:B------:R-:W-:Y:S01]  /*0e50*/  @!P0 IMAD.MOV.U32 R4, RZ, RZ, 0x7fffffff ;  /* 0x7fffffffff048424 */ /* 0x000fe200078e00ff */
[----:B------:R-:W-:Y:S06]  /*0e60*/  @!P0 BRA `(.L_x_43) ;  /* 0x0000000000388947 */ /* 0x000fec0003800000 */
[----:B------:R-:W-:-:S13]  /*0e70*/  FSETP.GTU.FTZ.AND P0, PT, |R0|, +INF , PT ;  /* 0x7f8000000000780b */ /* 0x000fda0003f1c200 */
[----:B------:R-:W-:Y:S01]  /*0e80*/  @P0 FADD.FTZ R4, R0, 1 ;  /* 0x3f80000000040421 */ /* 0x000fe20000010000 */
[----:B------:R-:W-:Y:S06]  /*0e90*/  @P0 BRA `(.L_x_43) ;  /* 0x00000000002c0947 */ /* 0x000fec0003800000 */
[----:B------:R-:W-:-:S13]  /*0ea0*/  FSETP.NEU.FTZ.AND P0, PT, |R0|, +INF , PT ;  /* 0x7f8000000000780b */ /* 0x000fda0003f1d200 */
[----:B------:R-:W-:Y:S01]  /*0eb0*/  @!P0 MOV R4, R0 ;  /* 0x0000000000048202 */ /* 0x000fe20000000f00 */
[----:B------:R-:W-:Y:S06]  /*0ec0*/  @!P0 BRA `(.L_x_43) ;  /* 0x0000000000208947 */ /* 0x000fec0003800000 */
[----:B------:R-:W-:-:S04]  /*0ed0*/  FFMA R0, R0, 1.84467440737095516160e+19, RZ ;  /* 0x5f80000000007823 */ /* 0x000fc800000000ff */
[----:B------:R-:W0:Y:S02]  /*0ee0*/  MUFU.RSQ R5, R0 ;  /* 0x0000000000057308 */ /* 0x000e240000001400 */
[----:B0-----:R-:W-:Y:S01]  /*0ef0*/  FMUL.FTZ R7, R0, R5 ;  /* 0x0000000500077220 */ /* 0x001fe20000410000 */
[----:B------:R-:W-:-:S03]  /*0f00*/  FMUL.FTZ R5, R5, 0.5 ;  /* 0x3f00000005057820 */ /* 0x000fc60000410000 */
[----:B------:R-:W-:-:S04]  /*0f10*/  FADD.FTZ R4, -R7, -RZ ;  /* 0x800000ff07047221 */ /* 0x000fc80000010100 */
[----:B------:R-:W-:-:S04]  /*0f20*/  FFMA R4, R7, R4, R0 ;  /* 0x0000000407047223 */ /* 0x000fc80000000000 */
[----:B------:R-:W-:-:S04]  /*0f30*/  FFMA R4, R4, R5, R7 ;  /* 0x0000000504047223 */ /* 0x000fc80000000007 */
[----:B------:R-:W-:-:S07]  /*0f40*/  FMUL.FTZ R4, R4, 2.3283064365386962891e-10 ;  /* 0x2f80000004047820 */ /* 0x000fce0000410000 */
.L_x_43:
[----:B------:R-:W-:Y:S02]  /*0f50*/  HFMA2 R5, -RZ, RZ, 0, 0 ;  /* 0x00000000ff057431 */ /* 0x000fe400000001ff */
[----:B------:R-:W-:Y:S02]  /*0f60*/  IMAD.MOV.U32 R0, RZ, RZ, R4 ;  /* 0x000000ffff007224 */ /* 0x000fe400078e0004 */
[----:B------:R-:W-:-:S04]  /*0f70*/  IMAD.MOV.U32 R4, RZ, RZ, R6 ;  /* 0x000000ffff047224 */ /* 0x000fc800078e0006 */
[----:B------:R-:W-:Y:S05]  /*0f80*/  RET.REL.NODEC R4 `(_Z10attnKerneliPfS_S_i) ;  /* 0xfffffff0041c7950 */ /* 0x000fea0003c3ffff */
        .weak           $__internal_3_$__cuda_sm3x_div_rn_noftz_f32_slowpath
        .type           $__internal_3_$__cuda_sm3x_div_rn_noftz_f32_slowpath,@function
        .size           $__internal_3_$__cuda_sm3x_div_rn_noftz_f32_slowpath,(.L_x_88 - $__internal_3_$__cuda_sm3x_div_rn_noftz_f32_slowpath)
$__internal_3_$__cuda_sm3x_div_rn_noftz_f32_slowpath:
[----:B------:R-:W-:Y:S01]  /*0f90*/  SHF.R.U32.HI R7, RZ, 0x17, R3 ;  /* 0x00000017ff077819 */ /* 0x000fe20000011603 */
[----:B------:R-:W-:Y:S01]  /*0fa0*/  BSSY.RECONVERGENT B1, `(.L_x_44) ;  /* 0x0000062000017945 */ /* 0x000fe20003800200 */
[----:B------:R-:W-:Y:S02]  /*0fb0*/  SHF.R.U32.HI R6, RZ, 0x17, R0 ;  /* 0x00000017ff067819 */ /* 0x000fe40000011600 */
        /* <DEDUP_REMOVED lines=29> */
[----:B------:R-:W-:-:S03]  /*1190*/  @!P1 FFMA R3, R3, 1.84467440737095516160e+19, RZ ;  /* 0x5f80000003039823 */ /* 0x000fc600000000ff */
[----:B------:R-:W-:-:S07]  /*11a0*/  @!P1 IADD3 R6, PT, PT, R6, 0x40, RZ ;  /* 0x0000004006069810 */ /* 0x000fce0007ffe0ff */
.L_x_45:
[----:B------:R-:W-:Y:S01]  /*11b0*/  LEA R8, R12, 0xc0800000, 0x17 ;  /* 0xc08000000c087811 */ /* 0x000fe200078eb8ff */
[----:B------:R-:W-:Y:S04]  /*11c0*/  BSSY.RECONVERGENT B2, `(.L_x_50) ;  /* 0x0000036000027945 */ /* 0x000fe80003800200 */
[----:B------:R-:W-:Y:S02]  /*11d0*/  IMAD.IADD R8, R3, 0x1, -R8 ;  /* 0x0000000103087824 */ /* 0x000fe400078e0a08 */
[----:B------:R-:W-:Y:S02]  /*11e0*/  VIADD R3, R10, 0xffffff81 ;  /* 0xffffff810a037836 */ /* 0x000fe40000000000 */
[----:B------:R-:W0:Y:S01]  /*11f0*/  MUFU.RCP R7, R8 ;  /* 0x0000000800077308 */ /* 0x000e220000001000 */
[----:B------:R-:W-:Y:S01]  /*1200*/  FADD.FTZ R9, -R8, -RZ ;  /* 0x800000ff08097221 */ /* 0x000fe20000010100 */
[----:B------:R-:W-:-:S03]  /*1210*/  IMAD R0, R3, -0x800000, R0 ;  /* 0xff80000003007824 */ /* 0x000fc600078e0200 */
[----:B0-----:R-:W-:-:S04]  /*1220*/  FFMA R10, R7, R9, 1 ;  /* 0x3f800000070a7423 */ /* 0x001fc80000000009 */
[----:B------:R-:W-:-:S04]  /*1230*/  FFMA R14, R7, R10, R7 ;  /* 0x0000000a070e7223 */ /* 0x000fc80000000007 */
[----:B------:R-:W-:-:S04]  /*1240*/  FFMA R7, R0, R14, RZ ;  /* 0x0000000e00077223 */ /* 0x000fc800000000ff */
[----:B------:R-:W-:-:S04]  /*1250*/  FFMA R10, R9, R7, R0 ;  /* 0x00000007090a7223 */ /* 0x000fc80000000000 */
[----:B------:R-:W-:Y:S01]  /*1260*/  FFMA R11, R14, R10, R7 ;  /* 0x0000000a0e0b7223 */ /* 0x000fe20000000007 */
[----:B------:R-:W-:-:S03]  /*1270*/  IADD3 R7, PT, PT, R3, 0x7f, -R12 ;  /* 0x0000007f03077810 */ /* 0x000fc60007ffe80c */
[----:B------:R-:W-:Y:S01]  /*1280*/  FFMA R10, R9, R11, R0 ;  /* 0x0000000b090a7223 */ /* 0x000fe20000000000 */
[----:B------:R-:W-:-:S03]  /*1290*/  IADD3 R7, PT, PT, R7, R6, RZ ;  /* 0x0000000607077210 */ /* 0x000fc60007ffe0ff */
        /* <DEDUP_REMOVED lines=15> */
[C---:B------:R-:W-:Y:S01]  /*1390*/  IADD3 R8, PT, PT, R9.reuse, 0x20, RZ ;  /* 0x0000002009087810 */ /* 0x040fe20007ffe0ff */
[CCC-:B------:R-:W-:Y:S01]  /*13a0*/  FFMA.RM R6, R14.reuse, R10.reuse, R11.reuse ;  /* 0x0000000a0e067223 */ /* 0x1c0fe2000000400b */
[----:B------:R-:W-:Y:S02]  /*13b0*/  ISETP.NE.AND P2, PT, R9, RZ, PT ;  /* 0x000000ff0900720c */ /* 0x000fe40003f45270 */
[----:B------:R-:W-:Y:S01]  /*13c0*/  LOP3.LUT R7, R3, 0x7fffff, RZ, 0xc0, !PT ;  /* 0x007fffff03077812 */ /* 0x000fe200078ec0ff */
[----:B------:R-:W-:Y:S01]  /*13d0*/  FFMA.RP R3, R14, R10, R11 ;  /* 0x0000000a0e037223 */ /* 0x000fe2000000800b */
[----:B------:R-:W-:Y:S01]  /*13e0*/  ISETP.NE.AND P1, PT, R9, RZ, PT ;  /* 0x000000ff0900720c */ /* 0x000fe20003f25270 */
[----:B------:R-:W-:Y:S01]  /*13f0*/  IMAD.MOV R9, RZ, RZ, -R9 ;  /* 0x000000ffff097224 */ /* 0x000fe200078e0a09 */
[----:B------:R-:W-:Y:S02]  /*1400*/  LOP3.LUT R7, R7, 0x800000, RZ, 0xfc, !PT ;  /* 0x0080000007077812 */ /* 0x000fe400078efcff */
[----:B------:R-:W-:-:S02]  /*1410*/  FSETP.NEU.FTZ.AND P0, PT, R3, R6, PT ;  /* 0x000000060300720b */ /* 0x000fc40003f1d000 */
[----:B------:R-:W-:Y:S02]  /*1420*/  SHF.L.U32 R8, R7, R8, RZ ;  /* 0x0000000807087219 */ /* 0x000fe400000006ff */
[----:B------:R-:W-:Y:S02]  /*1430*/  SEL R6, R9, RZ, P2 ;  /* 0x000000ff09067207 */ /* 0x000fe40001000000 */
[----:B------:R-:W-:Y:S02]  /*1440*/  ISETP.NE.AND P1, PT, R8, RZ, P1 ;  /* 0x000000ff0800720c */ /* 0x000fe40000f25270 */
[----:B------:R-:W-:Y:S02]  /*1450*/  SHF.R.U32.HI R6, RZ, R6, R7 ;  /* 0x00000006ff067219 */ /* 0x000fe40000011607 */
[----:B------:R-:W-:Y:S02]  /*1460*/  PLOP3.LUT P0, PT, P0, P1, PT, 0xf8, 0x8f ;  /* 0x00000000008f781c */ /* 0x000fe40000703f70 */
[----:B------:R-:W-:-:S02]  /*1470*/  SHF.R.U32.HI R8, RZ, 0x1, R6 ;  /* 0x00000001ff087819 */ /* 0x000fc40000011606 */
[----:B------:R-:W-:-:S04]  /*1480*/  SEL R3, RZ, 0x1, !P0 ;  /* 0x00000001ff037807 */ /* 0x000fc80004000000 */
[----:B------:R-:W-:-:S04]  /*1490*/  LOP3.LUT R3, R3, 0x1, R8, 0xf8, !PT ;  /* 0x0000000103037812 */ /* 0x000fc800078ef808 */
[----:B------:R-:W-:-:S05]  /*14a0*/  LOP3.LUT R3, R3, R6, RZ, 0xc0, !PT ;  /* 0x0000000603037212 */ /* 0x000fca00078ec0ff */
[----:B------:R-:W-:-:S05]  /*14b0*/  IMAD.IADD R3, R8, 0x1, R3 ;  /* 0x0000000108037824 */ /* 0x000fca00078e0203 */
[----:B------:R-:W-:Y:S01]  /*14c0*/  LOP3.LUT R0, R3, R0, RZ, 0xfc, !PT ;  /* 0x0000000003007212 */ /* 0x000fe200078efcff */
[----:B------:R-:W-:Y:S06]  /*14d0*/  BRA `(.L_x_53) ;  /* 0x0000000000107947 */ /* 0x000fec0003800000 */
.L_x_52:
[----:B------:R-:W-:-:S04]  /*14e0*/  LOP3.LUT R0, R0, 0x80000000, RZ, 0xc0, !PT ;  /* 0x8000000000007812 */ /* 0x000fc800078ec0ff */
[----:B------:R-:W-:Y:S01]  /*14f0*/  LOP3.LUT R0, R0, 0x7f800000, RZ, 0xfc, !PT ;  /* 0x7f80000000007812 */ /* 0x000fe200078efcff */
[----:B------:R-:W-:Y:S06]  /*1500*/  BRA `(.L_x_53) ;  /* 0x0000000000047947 */ /* 0x000fec0003800000 */
.L_x_51:
[----:B------:R-:W-:-:S07]  /*1510*/  LEA R0, R7, R0, 0x17 ;  /* 0x0000000007007211 */ /* 0x000fce00078eb8ff */
.L_x_53:
[----:B------:R-:W-:Y:S05]  /*1520*/  BSYNC.RECONVERGENT B2 ;  /* 0x0000000000027941 */ /* 0x000fea0003800200 */
.L_x_50:
[----:B------:R-:W-:Y:S05]  /*1530*/  BRA `(.L_x_54) ;  /* 0x0000000000207947 */ /* 0x000fea0003800000 */
.L_x_49:
[----:B------:R-:W-:-:S04]  /*1540*/  LOP3.LUT R0, R3, 0x80000000, R0, 0x48, !PT ;  /* 0x8000000003007812 */ /* 0x000fc800078e4800 */
[----:B------:R-:W-:Y:S01]  /*1550*/  LOP3.LUT R0, R0, 0x7f800000, RZ, 0xfc, !PT ;  /* 0x7f80000000007812 */ /* 0x000fe200078efcff */
[----:B------:R-:W-:Y:S06]  /*1560*/  BRA `(.L_x_54) ;  /* 0x0000000000147947 */ /* 0x000fec0003800000 */
.L_x_48:
[----:B------:R-:W-:Y:S01]  /*1570*/  LOP3.LUT R0, R3, 0x80000000, R0, 0x48, !PT ;  /* 0x8000000003007812 */ /* 0x000fe200078e4800 */
[----:B------:R-:W-:Y:S06]  /*1580*/  BRA `(.L_x_54) ;  /* 0x00000000000c7947 */ /* 0x000fec0003800000 */
.L_x_47:
[----:B------:R-:W0:Y:S01]  /*1590*/  MUFU.RSQ R0, -QNAN ;  /* 0xffc0000000007908 */ /* 0x000e220000001400 */
[----:B------:R-:W-:Y:S05]  /*15a0*/  BRA `(.L_x_54) ;  /* 0x0000000000047947 */ /* 0x000fea0003800000 */
.L_x_46:
[----:B------:R-:W-:-:S07]  /*15b0*/  FADD.FTZ R0, R0, R3 ;  /* 0x0000000300007221 */ /* 0x000fce0000010000 */
.L_x_54:
[----:B------:R-:W-:Y:S05]  /*15c0*/  BSYNC.RECONVERGENT B1 ;  /* 0x0000000000017941 */ /* 0x000fea0003800200 */
.L_x_44:
[----:B------:R-:W-:-:S04]  /*15d0*/  IMAD.MOV.U32 R3, RZ, RZ, 0x0 ;  /* 0x00000000ff037424 */ /* 0x000fc800078e00ff */
[----:B0-----:R-:W-:Y:S05]  /*15e0*/  RET.REL.NODEC R2 `(_Z10attnKerneliPfS_S_i) ;  /* 0xffffffe802847950 */ /* 0x001fea0003c3ffff */
.L_x_55:
        /* <DEDUP_REMOVED lines=9> */
.L_x_88:


//--------------------- .text._Z9qkvKernelPfS_S_S_S_ --------------------------
	.section	.text._Z9qkvKernelPfS_S_S_S_,"ax",@progbits
	.align	128
        .global         _Z9qkvKernelPfS_S_S_S_
        .type           _Z9qkvKernelPfS_S_S_S_,@function
        .size           _Z9qkvKernelPfS_S_S_S_,(.L_x_96 - _Z9qkvKernelPfS_S_S_S_)
        .other          _Z9qkvKernelPfS_S_S_S_,@"STO_CUDA_ENTRY STV_DEFAULT"
_Z9qkvKernelPfS_S_S_S_:
.text._Z9qkvKernelPfS_S_S_S_:
        /* <DEDUP_REMOVED lines=16> */
[----:B------:R-:W-:Y:S01]  /*0100*/  LEA R7, R9, UR4, 0x2 ;  /* 0x0000000409077c11 */ /* 0x000fe2000f8e10ff */
[----:B--2---:R-:W-:-:S05]  /*0110*/  FMUL R6, R2, R5 ;  /* 0x0000000502067220 */ /* 0x004fca0000400000 */
[----:B------:R0:W-:Y:S01]  /*0120*/  STS [R7], R6 ;  /* 0x0000000607007388 */ /* 0x0001e20000000800 */
[----:B------:R-:W-:Y:S06]  /*0130*/  BAR.SYNC.DEFER_BLOCKING 0x0 ;  /* 0x0000000000007b1d */ /* 0x000fec0000010000 */
[----:B------:R-:W-:Y:S05]  /*0140*/  BRA.U !UP0, `(.L_x_56) ;  /* 0x0000000108347547 */ /* 0x000fea000b800000 */
[----:B------:R-:W-:-:S07]  /*0150*/  HFMA2 R2, -RZ, RZ, 0, 5.9604644775390625e-08 ;  /* 0x00000001ff027431 */ /* 0x000fce00000001ff */
.L_x_57:
        /* <DEDUP_REMOVED lines=12> */
.L_x_56:
[----:B------:R-:W-:-:S13]  /*0220*/  ISETP.GE.U32.AND P0, PT, R0, UR8, PT ;  /* 0x0000000800007c0c */ /* 0x000fda000bf06070 */
[----:B------:R-:W-:Y:S05]  /*0230*/  @P0 BRA `(.L_x_58) ;  /* 0x0000000000300947 */ /* 0x000fea0003800000 */
[----:B------:R-:W1:Y:S08]  /*0240*/  LDC.64 R2, c[0x0][0x3a0] ;  /* 0x0000e800ff027b82 */ /* 0x000e700000000a00 */
[----:B------:R-:W2:Y:S01]  /*0250*/  S2UR UR5, SR_CgaCtaId ;  /* 0x00000000000579c3 */ /* 0x000ea20000008800 */
[----:B------:R-:W-:-:S07]  /*0260*/  UMOV UR4, 0x400 ;  /* 0x0000040000047882 */ /* 0x000fce0000000000 */
[----:B------:R-:W3:Y:S01]  /*0270*/  LDC.64 R4, c[0x0][0x388] ;  /* 0x0000e200ff047b82 */ /* 0x000ee20000000a00 */
[----:B-1----:R-:W-:-:S06]  /*0280*/  IMAD.WIDE.U32 R2, R0, 0x4, R2 ;  /* 0x0000000400027825 */ /* 0x002fcc00078e0002 */
[----:B------:R-:W4:Y:S01]  /*0290*/  LDG.E R3, desc[UR6][R2.64] ;  /* 0x0000000602037981 */ /* 0x000f22000c1e1900 */
[----:B--2---:R-:W-:Y:S01]  /*02a0*/  ULEA UR4, UR5, UR4, 0x18 ;  /* 0x0000000405047291 */ /* 0x004fe2000f8ec0ff */
[----:B---3--:R-:W-:-:S08]  /*02b0*/  IMAD.WIDE.U32 R4, R0, 0x4, R4 ;  /* 0x0000000400047825 */ /* 0x008fd000078e0004 */
[----:B0-----:R-:W4:Y:S02]  /*02c0*/  LDS R6, [UR4] ;  /* 0x00000004ff067984 */ /* 0x001f240008000800 */
[----:B----4-:R-:W-:-:S05]  /*02d0*/  FADD R7, R6, R3 ;  /* 0x0000000306077221 */ /* 0x010fca0000000000 */
[----:B------:R-:W-:Y:S01]  /*02e0*/  STG.E desc[UR6][R4.64], R7 ;  /* 0x0000000704007986 */ /* 0x000fe2000c101906 */
[----:B------:R-:W-:Y:S05]  /*02f0*/  EXIT ;  /* 0x000000000000794d */ /* 0x000fea0003800000 */
.L_x_58:
[----:B------:R-:W1:Y:S02]  /*0300*/  LDC.64 R2, c[0x0][0x3a0] ;  /* 0x0000e800ff027b82 */ /* 0x000e640000000a00 */
[----:B-1----:R-:W-:-:S06]  /*0310*/  IMAD.WIDE.U32 R4, R0, 0x4, R2 ;  /* 0x0000000400047825 */ /* 0x002fcc00078e0002 */
[----:B------:R-:W1:Y:S01]  /*0320*/  S2UR UR5, SR_CgaCtaId ;  /* 0x00000000000579c3 */ /* 0x000e620000008800 */
[----:B------:R-:W2:Y:S01]  /*0330*/  LDG.E R4, desc[UR6][R4.64] ;  /* 0x0000000604047981 */ /* 0x000ea2000c1e1900 */
[----:B------:R-:W-:Y:S01]  /*0340*/  UMOV UR4, 0x400 ;  /* 0x0000040000047882 */ /* 0x000fe20000000000 */
[----:B0-----:R-:W-:-:S05]  /*0350*/  IADD3 R7, PT, PT, R0, -UR8, RZ ;  /* 0x8000000800077c10 */ /* 0x001fca000fffe0ff */
[----:B------:R-:W0:Y:S01]  /*0360*/  LDC.64 R2, c[0x0][0x390] ;  /* 0x0000e400ff027b82 */ /* 0x000e220000000a00 */
[----:B-1----:R-:W-:Y:S01]  /*0370*/  ULEA UR4, UR5, UR4, 0x18 ;  /* 0x0000000405047291 */ /* 0x002fe2000f8ec0ff */
[----:B0-----:R-:W-:-:S08]  /*0380*/  IMAD.WIDE.U32 R2, R7, 0x4, R2 ;  /* 0x0000000407027825 */ /* 0x001fd000078e0002 */
[----:B------:R-:W2:Y:S02]  /*0390*/  LDS R9, [UR4] ;  /* 0x00000004ff097984 */ /* 0x000ea40008000800 */
[----:B--2---:R-:W-:-:S05]  /*03a0*/  FADD R7, R9, R4 ;  /* 0x0000000409077221 */ /* 0x004fca0000000000 */
[----:B------:R-:W-:Y:S01]  /*03b0*/  STG.E desc[UR6][R2.64], R7 ;  /* 0x0000000702007986 */ /* 0x000fe2000c101906 */
[----:B------:R-:W-:Y:S05]  /*03c0*/  EXIT ;  /* 0x000000000000794d */ /* 0x000fea0003800000 */
.L_x_59:
        /* <DEDUP_REMOVED lines=11> */
.L_x_96:


//--------------------- .text._Z15layerNormKernelPfS_S_S_ --------------------------
	.section	.text._Z15layerNormKernelPfS_S_S_,"ax",@progbits
	.align	128
        .global         _Z15layerNormKernelPfS_S_S_
        .type           _Z15layerNormKernelPfS_S_S_,@function
        .size           _Z15layerNormKernelPfS_S_S_,(.L_x_90 - _Z15layerNormKernelPfS_S_S_)
        .other          _Z15layerNormKernelPfS_S_S_,@"STO_CUDA_ENTRY STV_DEFAULT"
_Z15layerNormKernelPfS_S_S_:
.text._Z15layerNormKernelPfS_S_S_:
[----:B------:R-:W-:Y:S01]  /*0000*/  LDC R1, c[0x0][0x37c] ;  /* 0x0000df00ff017b82 */ /* 0x000fe20000000800 */
[----:B------:R-:W0:Y:S07]  /*0010*/  S2R R2, SR_TID.X ;  /* 0x0000000000027919 */ /* 0x000e2e0000002100 */
[----:B------:R-:W0:Y:S01]  /*0020*/  LDC.64 R4, c[0x0][0x398] ;  /* 0x0000e600ff047b82 */ /* 0x000e220000000a00 */
[----:B------:R-:W1:Y:S01]  /*0030*/  LDCU.64 UR6, c[0x0][0x358] ;  /* 0x00006b00ff0677ac */ /* 0x000e620008000a00 */
[----:B0-----:R-:W-:-:S05]  /*0040*/  IMAD.WIDE.U32 R4, R2, 0x4, R4 ;  /* 0x0000000402047825 */ /* 0x001fca00078e0004 */
[----:B-1----:R-:W2:Y:S01]  /*0050*/  LDG.E R6, desc[UR6][R4.64] ;  /* 0x0000000604067981 */ /* 0x002ea2000c1e1900 */
[----:B------:R-:W0:Y:S01]  /*0060*/  LDC R12, c[0x0][0x360] ;  /* 0x0000d800ff0c7b82 */ /* 0x000e220000000800 */
[----:B------:R-:W-:Y:S01]  /*0070*/  MOV R0, 0x400 ;  /* 0x0000040000007802 */ /* 0x000fe20000000f00 */
[----:B------:R-:W1:Y:S01]  /*0080*/  S2R R3, SR_CgaCtaId ;  /* 0x0000000000037919 */ /* 0x000e620000008800 */
[----:B0-----:R-:W-:Y:S02]  /*0090*/  ISETP.GE.U32.AND P0, PT, R12, 0x2, PT ;  /* 0x000000020c00780c */ /* 0x001fe40003f06070 */
[----:B-1----:R-:W-:-:S05]  /*00a0*/  LEA R3, R3, R0, 0x18 ;  /* 0x0000000003037211 */ /* 0x002fca00078ec0ff */
[--C-:B------:R-:W-:Y:S02]  /*00b0*/  IMAD R7, R12, 0x4, R3.reuse ;  /* 0x000000040c077824 */ /* 0x100fe400078e0203 */
[----:B------:R-:W-:-:S03]  /*00c0*/  IMAD R3, R2, 0x4, R3 ;  /* 0x0000000402037824 */ /* 0x000fc600078e0203 */
[----:B------:R-:W-:Y:S01]  /*00d0*/  LEA R9, R2, R7, 0x2 ;  /* 0x0000000702097211 */ /* 0x000fe200078e10ff */
[----:B--2---:R-:W-:Y:S01]  /*00e0*/  FMUL R0, R6, R6 ;  /* 0x0000000606007220 */ /* 0x004fe20000400000 */
[----:B------:R0:W-:Y:S04]  /*00f0*/  STS [R3], R6 ;  /* 0x0000000603007388 */ /* 0x0001e80000000800 */
[----:B------:R0:W-:Y:S01]  /*0100*/  STS [R9], R0 ;  /* 0x0000000009007388 */ /* 0x0001e20000000800 */
[----:B------:R-:W-:Y:S06]  /*0110*/  BAR.SYNC.DEFER_BLOCKING 0x0 ;  /* 0x0000000000007b1d */ /* 0x000fec0000010000 */
[----:B------:R-:W-:Y:S05]  /*0120*/  @!P0 BRA `(.L_x_60) ;  /* 0x0000000000588947 */ /* 0x000fea0003800000 */
[----:B0-----:R-:W-:Y:S02]  /*0130*/  IMAD R0, R12, 0x4, R3 ;  /* 0x000000040c007824 */ /* 0x001fe400078e0203 */
[----:B------:R-:W-:-:S07]  /*0140*/  IMAD.MOV.U32 R9, RZ, RZ, 0x1 ;  /* 0x00000001ff097424 */ /* 0x000fce00078e00ff */
.L_x_63:
[----:B------:R-:W-:Y:S01]  /*0150*/  LOP3.LUT P0, RZ, R9, R2, RZ, 0xc0, !PT ;  /* 0x0000000209ff7212 */ /* 0x000fe2000780c0ff */
[----:B------:R-:W-:Y:S01]  /*0160*/  BSSY.RECONVERGENT B0, `(.L_x_61) ;  /* 0x000000e000007945 */ /* 0x000fe20003800200 */
[----:B------:R-:W-:-:S04]  /*0170*/  IADD3 R6, PT, PT, R2, R9, RZ ;  /* 0x0000000902067210 */ /* 0x000fc80007ffe0ff */
[----:B------:R-:W-:-:S13]  /*0180*/  ISETP.GE.OR P0, PT, R6, R12, P0 ;  /* 0x0000000c0600720c */ /* 0x000fda0000706670 */
[----:B0-----:R-:W-:Y:S05]  /*0190*/  @P0 BRA `(.L_x_62) ;  /* 0x0000000000280947 */ /* 0x001fea0003800000 */
[----:B------:R-:W-:Y:S01]  /*01a0*/  IMAD R6, R9, 0x4, R3 ;  /* 0x0000000409067824 */ /* 0x000fe200078e0203 */
[----:B------:R-:W-:Y:S03]  /*01b0*/  LDS R11, [R3] ;  /* 0x00000000030b7984 */ /* 0x000fe60000000800 */
[----:B------:R-:W-:Y:S01]  /*01c0*/  IMAD R10, R12, 0x4, R6 ;  /* 0x000000040c0a7824 */ /* 0x000fe200078e0206 */
[----:B------:R-:W0:Y:S02]  /*01d0*/  LDS R8, [R6] ;  /* 0x0000000006087984 */ /* 0x000e240000000800 */
[----:B0-----:R-:W-:-:S05]  /*01e0*/  FADD R8, R8, R11 ;  /* 0x0000000b08087221 */ /* 0x001fca0000000000 */
[----:B------:R-:W-:Y:S04]  /*01f0*/  STS [R3], R8 ;  /* 0x0000000803007388 */ /* 0x000fe80000000800 */
[----:B------:R-:W-:Y:S04]  /*0200*/  LDS R10, [R10] ;  /* 0x000000000a0a7984 */ /* 0x000fe80000000800 */
[----:B------:R-:W0:Y:S02]  /*0210*/  LDS R11, [R0] ;  /* 0x00000000000b7984 */ /* 0x000e240000000800 */
[----:B0-----:R-:W-:-:S05]  /*0220*/  FADD R11, R10, R11 ;  /* 0x0000000b0a0b7221 */ /* 0x001fca0000000000 */
[----:B------:R0:W-:Y:S02]  /*0230*/  STS [R0], R11 ;  /* 0x0000000b00007388 */ /* 0x0001e40000000800 */
.L_x_62:
[----:B------:R-:W-:Y:S05]  /*0240*/  BSYNC.RECONVERGENT B0 ;  /* 0x0000000000007941 */ /* 0x000fea0003800200 */
.L_x_61:
[----:B------:R-:W-:Y:S01]  /*0250*/  SHF.L.U32 R9, R9, 0x1, RZ ;  /* 0x0000000109097819 */ /* 0x000fe200000006ff */
[----:B------:R-:W-:Y:S03]  /*0260*/  BAR.SYNC.DEFER_BLOCKING 0x0 ;  /* 0x0000000000007b1d */ /* 0x000fe60000010000 */
[----:B------:R-:W-:-:S13]  /*0270*/  ISETP.GE.AND P0, PT, R9, R12, PT ;  /* 0x0000000c0900720c */ /* 0x000fda0003f06270 */
[----:B------:R-:W-:Y:S05]  /*0280*/  @!P0 BRA `(.L_x_63) ;  /* 0xfffffffc00b08947 */ /* 0x000fea000383ffff */
.L_x_60:
[----:B------:R-:W1:Y:S01]  /*0290*/  S2UR UR5, SR_CgaCtaId ;  /* 0x00000000000579c3 */ /* 0x000e620000008800 */
[----:B------:R-:W-:Y:S01]  /*02a0*/  UMOV UR4, 0x400 ;  /* 0x0000040000047882 */ /* 0x000fe20000000000 */
[----:B0-----:R-:W-:-:S04]  /*02b0*/  I2FP.F32.U32 R3, R12 ;  /* 0x0000000c00037245 */ /* 0x001fc80000201000 */
[----:B------:R-:W0:Y:S02]  /*02c0*/  MUFU.RCP R6, R3 ;  /* 0x0000000300067308 */ /* 0x000e240000001000 */
[----:B0-----:R-:W-:Y:S01]  /*02d0*/  FFMA R9, -R3, R6, 1 ;  /* 0x3f80000003097423 */ /* 0x001fe20000000106 */
[----:B-1----:R-:W-:-:S03]  /*02e0*/  ULEA UR4, UR5, UR4, 0x18 ;  /* 0x0000000405047291 */ /* 0x002fc6000f8ec0ff */
[----:B------:R-:W-:-:S06]  /*02f0*/  FFMA R9, R6, R9, R6 ;  /* 0x0000000906097223 */ /* 0x000fcc0000000006 */
[----:B------:R-:W0:Y:S02]  /*0300*/  LDS R0, [UR4] ;  /* 0x00000004ff007984 */ /* 0x000e240008000800 */
[----:B0-----:R-:W0:Y:S01]  /*0310*/  FCHK P0, R0, R3 ;  /* 0x0000000300007302 */ /* 0x001e220000000000 */
[----:B------:R-:W-:-:S04]  /*0320*/  FFMA R6, R0, R9, RZ ;  /* 0x0000000900067223 */ /* 0x000fc800000000ff */
[----:B------:R-:W-:-:S04]  /*0330*/  FFMA R8, -R3, R6, R0 ;  /* 0x0000000603087223 */ /* 0x000fc80000000100 */
[----:B------:R-:W-:Y:S01]  /*0340*/  FFMA R6, R9, R8, R6 ;  /* 0x0000000809067223 */ /* 0x000fe20000000006 */
[----:B0-----:R-:W-:Y:S06]  /*0350*/  @!P0 BRA `(.L_x_64) ;  /* 0x00000000000c8947 */ /* 0x001fec0003800000 */
[----:B------:R-:W-:-:S07]  /*0360*/  MOV R8, 0x380 ;  /* 0x0000038000087802 */ /* 0x000fce0000000f00 */
[----:B------:R-:W-:Y:S05]  /*0370*/  CALL.REL.NOINC `($__internal_5_$__cuda_sm3x_div_rn_noftz_f32_slowpath) ;  /* 0x0000000400347944 */ /* 0x000fea0003c00000 */
[----:B------:R-:W-:-:S07]  /*0380*/  IMAD.MOV.U32 R6, RZ, RZ, R0 ;  /* 0x000000ffff067224 */ /* 0x000fce00078e0000 */
.L_x_64:
[----:B------:R-:W0:Y:S01]  /*0390*/  LDS R8, [R7] ;  /* 0x0000000007087984 */ /* 0x000e220000000800 */
[----:B------:R-:W1:Y:S02]  /*03a0*/  MUFU.RCP R0, R3 ;  /* 0x0000000300007308 */ /* 0x000e640000001000 */
[----:B-1----:R-:W-:-:S04]  /*03b0*/  FFMA R9, -R3, R0, 1 ;  /* 0x3f80000003097423 */ /* 0x002fc80000000100 */
[----:B------:R-:W-:Y:S02]  /*03c0*/  FFMA R0, R0, R9, R0 ;  /* 0x0000000900007223 */ /* 0x000fe40000000000 */
[----:B0-----:R-:W0:Y:S02]  /*03d0*/  FCHK P0, R8, R3 ;  /* 0x0000000308007302 */ /* 0x001e240000000000 */
[----:B------:R-:W-:-:S04]  /*03e0*/  FFMA R9, R0, R8, RZ ;  /* 0x0000000800097223 */ /* 0x000fc800000000ff */
[----:B------:R-:W-:-:S04]  /*03f0*/  FFMA R10, -R3, R9, R8 ;  /* 0x00000009030a7223 */ /* 0x000fc80000000108 */
[----:B------:R-:W-:Y:S01]  /*0400*/  FFMA R9, R0, R10, R9 ;  /* 0x0000000a00097223 */ /* 0x000fe20000000009 */
[----:B0-----:R-:W-:Y:S06]  /*0410*/  @!P0 BRA `(.L_x_65) ;  /* 0x0000000000108947 */ /* 0x001fec0003800000 */
[----:B------:R-:W-:Y:S01]  /*0420*/  IMAD.MOV.U32 R0, RZ, RZ, R8 ;  /* 0x000000ffff007224 */ /* 0x000fe200078e0008 */
[----:B------:R-:W-:-:S07]  /*0430*/  MOV R8, 0x450 ;  /* 0x0000045000087802 */ /* 0x000fce0000000f00 */
[----:B------:R-:W-:Y:S05]  /*0440*/  CALL.REL.NOINC `($__internal_5_$__cuda_sm3x_div_rn_noftz_f32_slowpath) ;  /* 0x0000000400007944 */ /* 0x000fea0003c00000 */
[----:B------:R-:W-:-:S07]  /*0450*/  MOV R9, R0 ;  /* 0x0000000000097202 */ /* 0x000fce0000000f00 */
.L_x_65:
[----:B------:R-:W-:Y:S01]  /*0460*/  FFMA R9, -R6, R6, R9 ;  /* 0x0000000606097223 */ /* 0x000fe20000000109 */
[----:B------:R-:W-:Y:S03]  /*0470*/  BSSY.RECONVERGENT B0, `(.L_x_66) ;  /* 0x000000d000007945 */ /* 0x000fe60003800200 */
[----:B------:R-:W-:-:S04]  /*0480*/  FADD R0, R9, 9.9999997473787516356e-06 ;  /* 0x3727c5ac09007421 */ /* 0x000fc80000000000 */
[----:B------:R-:W-:Y:S01]  /*0490*/  VIADD R3, R0, 0xf3000000 ;  /* 0xf300000000037836 */ /* 0x000fe20000000000 */
[----:B------:R0:W1:Y:S04]  /*04a0*/  MUFU.RSQ R7, R0 ;  /* 0x0000000000077308 */ /* 0x0000680000001400 */
[----:B------:R-:W-:-:S13]  /*04b0*/  ISETP.GT.U32.AND P0, PT, R3, 0x727fffff, PT ;  /* 0x727fffff0300780c */ /* 0x000fda0003f04070 */
[----:B01----:R-:W-:Y:S05]  /*04c0*/  @!P0 BRA `(.L_x_67) ;  /* 0x00000000000c8947 */ /* 0x003fea0003800000 */
[----:B------:R-:W-:-:S07]  /*04d0*/  MOV R11, 0x4f0 ;  /* 0x000004f0000b7802 */ /* 0x000fce0000000f00 */
[----:B------:R-:W-:Y:S05]  /*04e0*/  CALL.REL.NOINC `($__internal_4_$__cuda_sm20_sqrt_rn_f32_slowpath) ;  /* 0x0000000000807944 */ /* 0x000fea0003c00000 */
[----:B------:R-:W-:Y:S05]  /*04f0*/  BRA `(.L_x_68) ;  /* 0x0000000000107947 */ /* 0x000fea0003800000 */
.L_x_67:
[----:B------:R-:W-:Y:S01]  /*0500*/  FMUL.FTZ R3, R0, R7 ;  /* 0x0000000700037220 */ /* 0x000fe20000410000 */
[----:B------:R-:W-:-:S03]  /*0510*/  FMUL.FTZ R7, R7, 0.5 ;  /* 0x3f00000007077820 */ /* 0x000fc60000410000 */
[----:B------:R-:W-:-:S04]  /*0520*/  FFMA R0, -R3, R3, R0 ;  /* 0x0000000303007223 */ /* 0x000fc80000000100 */
[----:B------:R-:W-:-:S07]  /*0530*/  FFMA R3, R0, R7, R3 ;  /* 0x0000000700037223 */ /* 0x000fce0000000003 */
.L_x_68:
[----:B------:R-:W-:Y:S05]  /*0540*/  BSYNC.RECONVERGENT B0 ;  /* 0x0000000000007941 */ /* 0x000fea0003800200 */
.L_x_66:
[----:B------:R-:W2:Y:S01]  /*0550*/  LDG.E R5, desc[UR6][R4.64] ;  /* 0x0000000604057981 */ /* 0x000ea2000c1e1900 */
[----:B------:R-:W0:Y:S01]  /*0560*/  MUFU.RCP R8, R3 ;  /* 0x0000000300087308 */ /* 0x000e220000001000 */
[----:B------:R-:W-:Y:S01]  /*0570*/  BSSY.RECONVERGENT B0, `(.L_x_69) ;  /* 0x000000c000007945 */ /* 0x000fe20003800200 */
[----:B0-----:R-:W-:-:S04]  /*0580*/  FFMA R7, R8, -R3, 1 ;  /* 0x3f80000008077423 */ /* 0x001fc80000000803 */
[----:B------:R-:W-:Y:S01]  /*0590*/  FFMA R7, R8, R7, R8 ;  /* 0x0000000708077223 */ /* 0x000fe20000000008 */
[----:B--2---:R-:W-:-:S04]  /*05a0*/  FADD R0, R5, -R6 ;  /* 0x8000000605007221 */ /* 0x004fc80000000000 */
[----:B------:R-:W0:Y:S01]  /*05b0*/  FCHK P0, R0, R3 ;  /* 0x0000000300007302 */ /* 0x000e220000000000 */
[----:B------:R-:W-:-:S04]  /*05c0*/  FFMA R6, R0, R7, RZ ;  /* 0x0000000700067223 */ /* 0x000fc800000000ff */
[----:B------:R-:W-:-:S04]  /*05d0*/  FFMA R8, R6, -R3, R0 ;  /* 0x8000000306087223 */ /* 0x000fc80000000000 */
[----:B------:R-:W-:Y:S01]  /*05e0*/  FFMA R10, R7, R8, R6 ;  /* 0x00000008070a7223 */ /* 0x000fe20000000006 */
[----:B0-----:R-:W-:Y:S06]  /*05f0*/  @!P0 BRA `(.L_x_70) ;  /* 0x00000000000c8947 */ /* 0x001fec0003800000 */
[----:B------:R-:W-:-:S07]  /*0600*/  MOV R8, 0x620 ;  /* 0x0000062000087802 */ /* 0x000fce0000000f00 */
[----:B------:R-:W-:Y:S05]  /*0610*/  CALL.REL.NOINC `($__internal_5_$__cuda_sm3x_div_rn_noftz_f32_slowpath) ;  /* 0x00000000008c7944 */ /* 0x000fea0003c00000 */
[----:B------:R-:W-:-:S07]  /*0620*/  IMAD.MOV.U32 R10, RZ, RZ, R0 ;  /* 0x000000ffff0a7224 */ /* 0x000fce00078e0000 */
.L_x_70:
[----:B------:R-:W-:Y:S05]  /*0630*/  BSYNC.RECONVERGENT B0 ;  /* 0x0000000000007941 */ /* 0x000fea0003800200 */
.L_x_69:
[----:B------:R-:W0:Y:S08]  /*0640*/  LDC.64 R4, c[0x0][0x388] ;  /* 0x0000e200ff047b82 */ /* 0x000e300000000a00 */
[----:B------:R-:W1:Y:S08]  /*0650*/  LDC.64 R6, c[0x0][0x390] ;  /* 0x0000e400ff067b82 */ /* 0x000e700000000a00 */
[----:B------:R-:W2:Y:S01]  /*0660*/  LDC.64 R8, c[0x0][0x380] ;  /* 0x0000e000ff087b82 */ /* 0x000ea20000000a00 */
[----:B0-----:R-:W-:-:S06]  /*0670*/  IMAD.WIDE.U32 R4, R2, 0x4, R4 ;  /* 0x0000000402047825 */ /* 0x001fcc00078e0004 */
[----:B------:R-:W3:Y:S01]  /*0680*/  LDG.E R5, desc[UR6][R4.64] ;  /* 0x0000000604057981 */ /* 0x000ee2000c1e1900 */
[----:B-1----:R-:W-:-:S06]  /*0690*/  IMAD.WIDE.U32 R6, R2, 0x4, R6 ;  /* 0x0000000402067825 */ /* 0x002fcc00078e0006 */
[----:B------:R-:W3:Y:S01]  /*06a0*/  LDG.E R6, desc[UR6][R6.64] ;  /* 0x0000000606067981 */ /* 0x000ee2000c1e1900 */
[----:B--2---:R-:W-:-:S04]  /*06b0*/  IMAD.WIDE.U32 R2, R2, 0x4, R8 ;  /* 0x0000000402027825 */ /* 0x004fc800078e0008 */
[----:B---3--:R-:W-:-:S05]  /*06c0*/  FFMA R9, R5, R10, R6 ;  /* 0x0000000a05097223 */ /* 0x008fca0000000006 */
[----:B------:R-:W-:Y:S01]  /*06d0*/  STG.E desc[UR6][R2.64], R9 ;  /* 0x0000000902007986 */ /* 0x000fe2000c101906 */
[----:B------:R-:W-:Y:S05]  /*06e0*/  EXIT ;  /* 0x000000000000794d */ /* 0x000fea0003800000 */
        .weak           $__internal_4_$__cuda_sm20_sqrt_rn_f32_slowpath
        .type           $__internal_4_$__cuda_sm20_sqrt_rn_f32_slowpath,@function
        .size           $__internal_4_$__cuda_sm20_sqrt_rn_f32_slowpath,($__internal_5_$__cuda_sm3x_div_rn_noftz_f32_slowpath - $__internal_4_$__cuda_sm20_sqrt_rn_f32_slowpath)
$__internal_4_$__cuda_sm20_sqrt_rn_f32_slowpath:
[----:B------:R-:W-:-:S13]  /*06f0*/  LOP3.LUT P0, RZ, R0, 0x7fffffff, RZ, 0xc0, !PT ;  /* 0x7fffffff00ff7812 */ /* 0x000fda000780c0ff */
[----:B------:R-:W-:Y:S01]  /*0700*/  @!P0 MOV R3, R0 ;  /* 0x0000000000038202 */ /* 0x000fe20000000f00 */
        /* <DEDUP_REMOVED lines=8> */
[----:B------:R-:W-:-:S04]  /*0790*/  @P0 FFMA R7, R0, 1.84467440737095516160e+19, RZ ;  /* 0x5f80000000070823 */ /* 0x000fc800000000ff */
[----:B------:R-:W0:Y:S02]  /*07a0*/  @P0 MUFU.RSQ R8, R7 ;  /* 0x0000000700080308 */ /* 0x000e240000001400 */
[----:B0-----:R-:W-:Y:S01]  /*07b0*/  @P0 FMUL.FTZ R10, R7, R8 ;  /* 0x00000008070a0220 */ /* 0x001fe20000410000 */
[----:B------:R-:W-:-:S03]  /*07c0*/  @P0 FMUL.FTZ R8, R8, 0.5 ;  /* 0x3f00000008080820 */ /* 0x000fc60000410000 */
[----:B------:R-:W-:-:S04]  /*07d0*/  @P0 FADD.FTZ R3, -R10, -RZ ;  /* 0x800000ff0a030221 */ /* 0x000fc80000010100 */
[----:B------:R-:W-:Y:S01]  /*07e0*/  @P0 FFMA R9, R10, R3, R7 ;  /* 0x000000030a090223 */ /* 0x000fe20000000007 */
[----:B------:R-:W-:-:S03]  /*07f0*/  @!P0 IMAD.MOV.U32 R3, RZ, RZ, R0 ;  /* 0x000000ffff038224 */ /* 0x000fc600078e0000 */
[----:B------:R-:W-:-:S04]  /*0800*/  @P0 FFMA R8, R9, R8, R10 ;  /* 0x0000000809080223 */ /* 0x000fc8000000000a */
[----:B------:R-:W-:-:S07]  /*0810*/  @P0 FMUL.FTZ R3, R8, 2.3283064365386962891e-10 ;  /* 0x2f80000008030820 */ /* 0x000fce0000410000 */
.L_x_71:
[----:B------:R-:W-:Y:S01]  /*0820*/  MOV R8, R11 ;  /* 0x0000000b00087202 */ /* 0x000fe20000000f00 */
[----:B------:R-:W-:-:S04]  /*0830*/  IMAD.MOV.U32 R9, RZ, RZ, 0x0 ;  /* 0x00000000ff097424 */ /* 0x000fc800078e00ff */
[----:B------:R-:W-:Y:S05]  /*0840*/  RET.REL.NODEC R8 `(_Z15layerNormKernelPfS_S_S_) ;  /* 0xfffffff408ec7950 */ /* 0x000fea0003c3ffff */
        .weak           $__internal_5_$__cuda_sm3x_div_rn_noftz_f32_slowpath
        .type           $__internal_5_$__cuda_sm3x_div_rn_noftz_f32_slowpath,@function
        .size           $__internal_5_$__cuda_sm3x_div_rn_noftz_f32_slowpath,(.L_x_90 - $__internal_5_$__cuda_sm3x_div_rn_noftz_f32_slowpath)
$__internal_5_$__cuda_sm3x_div_rn_noftz_f32_slowpath:
[--C-:B------:R-:W-:Y:S01]  /*0850*/  SHF.R.U32.HI R10, RZ, 0x17, R3.reuse ;  /* 0x00000017ff0a7819 */ /* 0x100fe20000011603 */
[----:B------:R-:W-:Y:S01]  /*0860*/  BSSY.RECONVERGENT B1, `(.L_x_72) ;  /* 0x0000063000017945 */ /* 0x000fe20003800200 */
[----:B------:R-:W-:Y:S01]  /*0870*/  SHF.R.U32.HI R9, RZ, 0x17, R0 ;  /* 0x00000017ff097819 */ /* 0x000fe20000011600 */
[----:B------:R-:W-:Y:S01]  /*0880*/  IMAD.MOV.U32 R11, RZ, RZ, R3 ;  /* 0x000000ffff0b7224 */ /* 0x000fe200078e0003 */
[----:B------:R-:W-:Y:S02]  /*0890*/  LOP3.LUT R10, R10, 0xff, RZ, 0xc0, !PT ;  /* 0x000000ff0a0a7812 */ /* 0x000fe400078ec0ff */
[----:B------:R-:W-:-:S03]  /*08a0*/  LOP3.LUT R14, R9, 0xff, RZ, 0xc0, !PT ;  /* 0x000000ff090e7812 */ /* 0x000fc600078ec0ff */
[----:B------:R-:W-:Y:S01]  /*08b0*/  VIADD R13, R10, 0xffffffff ;  /* 0xffffffff0a0d7836 */ /* 0x000fe20000000000 */
[----:B------:R-:W-:-:S04]  /*08c0*/  IADD3 R12, PT, PT, R14, -0x1, RZ ;  /* 0xffffffff0e0c7810 */ /* 0x000fc80007ffe0ff */
[----:B------:R-:W-:-:S04]  /*08d0*/  ISETP.GT.U32.AND P0, PT, R13, 0xfd, PT ;  /* 0x000000fd0d00780c */ /* 0x000fc80003f04070 */
[----:B------:R-:W-:-:S13]  /*08e0*/  ISETP.GT.U32.OR P0, PT, R12, 0xfd, P0 ;  /* 0x000000fd0c00780c */ /* 0x000fda0000704470 */
[----:B------:R-:W-:Y:S01]  /*08f0*/  @!P0 IMAD.MOV.U32 R9, RZ, RZ, RZ ;  /* 0x000000ffff098224 */ /* 0x000fe200078e00ff */
        /* <DEDUP_REMOVED lines=19> */
[----:B------:R-:W-:Y:S01]  /*0a30*/  @P0 MOV R9, RZ ;  /* 0x000000ff00090202 */ /* 0x000fe20000000f00 */
[----:B------:R-:W-:Y:S02]  /*0a40*/  @!P0 IMAD.MOV.U32 R9, RZ, RZ, -0x40 ;  /* 0xffffffc0ff098424 */ /* 0x000fe400078e00ff */
[----:B------:R-:W-:Y:S01]  /*0a50*/  @!P0 FFMA R0, R0, 1.84467440737095516160e+19, RZ ;  /* 0x5f80000000008823 */ /* 0x000fe200000000ff */
[----:B------:R-:W-:Y:S02]  /*0a60*/  @!P1 FFMA R11, R3, 1.84467440737095516160e+19, RZ ;  /* 0x5f800000030b9823 */ /* 0x000fe400000000ff */
[----:B------:R-:W-:-:S07]  /*0a70*/  @!P1 IADD3 R9, PT, PT, R9, 0x40, RZ ;  /* 0x0000004009099810 */ /* 0x000fce0007ffe0ff */
.L_x_73:
[----:B------:R-:W-:Y:S01]  /*0a80*/  LEA R12, R10, 0xc0800000, 0x17 ;  /* 0xc08000000a0c7811 */ /* 0x000fe200078eb8ff */
[----:B------:R-:W-:Y:S04]  /*0a90*/  BSSY.RECONVERGENT B2, `(.L_x_78) ;  /* 0x0000036000027945 */ /* 0x000fe80003800200 */
[----:B------:R-:W-:Y:S01]  /*0aa0*/  IMAD.IADD R12, R11, 0x1, -R12 ;  /* 0x000000010b0c7824 */ /* 0x000fe200078e0a0c */
[----:B------:R-:W-:-:S03]  /*0ab0*/  IADD3 R11, PT, PT, R14, -0x7f, RZ ;  /* 0xffffff810e0b7810 */ /* 0x000fc60007ffe0ff */
[----:B------:R0:W1:Y:S01]  /*0ac0*/  MUFU.RCP R13, R12 ;  /* 0x0000000c000d7308 */ /* 0x0000620000001000 */
[----:B------:R-:W-:Y:S01]  /*0ad0*/  FADD.FTZ R15, -R12, -RZ ;  /* 0x800000ff0c0f7221 */ /* 0x000fe20000010100 */
[C---:B------:R-:W-:Y:S01]  /*0ae0*/  IMAD R0, R11.reuse, -0x800000, R0 ;  /* 0xff8000000b007824 */ /* 0x040fe200078e0200 */
[----:B0-----:R-:W-:-:S05]  /*0af0*/  IADD3 R12, PT, PT, R11, 0x7f, -R10 ;  /* 0x0000007f0b0c7810 */ /* 0x001fca0007ffe80a */
[----:B------:R-:W-:Y:S02]  /*0b00*/  IMAD.IADD R9, R12, 0x1, R9 ;  /* 0x000000010c097824 */ /* 0x000fe400078e0209 */
[----:B-1----:R-:W-:-:S04]  /*0b10*/  FFMA R14, R13, R15, 1 ;  /* 0x3f8000000d0e7423 */ /* 0x002fc8000000000f */
[----:B------:R-:W-:-:S04]  /*0b20*/  FFMA R16, R13, R14, R13 ;  /* 0x0000000e0d107223 */ /* 0x000fc8000000000d */
[----:B------:R-:W-:-:S04]  /*0b30*/  FFMA R13, R0, R16, RZ ;  /* 0x00000010000d7223 */ /* 0x000fc800000000ff */
[----:B------:R-:W-:-:S04]  /*0b40*/  FFMA R14, R15, R13, R0 ;  /* 0x0000000d0f0e7223 */ /* 0x000fc80000000000 */
[----:B------:R-:W-:-:S04]  /*0b50*/  FFMA R13, R16, R14, R13 ;  /* 0x0000000e100d7223 */ /* 0x000fc8000000000d */
[----:B------:R-:W-:-:S04]  /*0b60*/  FFMA R14, R15, R13, R0 ;  /* 0x0000000d0f0e7223 */ /* 0x000fc80000000000 */
[----:B------:R-:W-:-:S05]  /*0b70*/  FFMA R0, R16, R14, R13 ;  /* 0x0000000e10007223 */ /* 0x000fca000000000d */
[----:B------:R-:W-:-:S04]  /*0b80*/  SHF.R.U32.HI R10, RZ, 0x17, R0 ;  /* 0x00000017ff0a7819 */ /* 0x000fc80000011600 */
[----:B------:R-:W-:-:S04]  /*0b90*/  LOP3.LUT R10, R10, 0xff, RZ, 0xc0, !PT ;  /* 0x000000ff0a0a7812 */ /* 0x000fc800078ec0ff */
[----:B------:R-:W-:-:S05]  /*0ba0*/  IADD3 R15, PT, PT, R10, R9, RZ ;  /* 0x000000090a0f7210 */ /* 0x000fca0007ffe0ff */
        /* <DEDUP_REMOVED lines=16> */
[----:B------:R-:W-:Y:S01]  /*0cb0*/  IMAD.MOV R13, RZ, RZ, -R15 ;  /* 0x000000ffff0d7224 */ /* 0x000fe200078e0a0f */
[----:B------:R-:W-:Y:S02]  /*0cc0*/  ISETP.NE.AND P1, PT, R15, RZ, PT ;  /* 0x000000ff0f00720c */ /* 0x000fe40003f25270 */
        /* <DEDUP_REMOVED lines=10> */
[----:B------:R-:W-:-:S04]  /*0d70*/  LOP3.LUT R9, R9, R10, RZ, 0xc0, !PT ;  /* 0x0000000a09097212 */ /* 0x000fc800078ec0ff */
[----:B------:R-:W-:-:S04]  /*0d80*/  IADD3 R9, PT, PT, R12, R9, RZ ;  /* 0x000000090c097210 */ /* 0x000fc80007ffe0ff */
[----:B------:R-:W-:Y:S01]  /*0d90*/  LOP3.LUT R0, R9, R0, RZ, 0xfc, !PT ;  /* 0x0000000009007212 */ /* 0x000fe200078efcff */
[----:B------:R-:W-:Y:S06]  /*0da0*/  BRA `(.L_x_81) ;  /* 0x0000000000107947 */ /* 0x000fec0003800000 */
.L_x_80:
[----:B------:R-:W-:-:S04]  /*0db0*/  LOP3.LUT R0, R0, 0x80000000, RZ, 0xc0, !PT ;  /* 0x8000000000007812 */ /* 0x000fc800078ec0ff */
[----:B------:R-:W-:Y:S01]  /*0dc0*/  LOP3.LUT R0, R0, 0x7f800000, RZ, 0xfc, !PT ;  /* 0x7f80000000007812 */ /* 0x000fe200078efcff */
[----:B------:R-:W-:Y:S06]  /*0dd0*/  BRA `(.L_x_81) ;  /* 0x0000000000047947 */ /* 0x000fec0003800000 */
.L_x_79:
[----:B------:R-:W-:-:S07]  /*0de0*/  IMAD R0, R9, 0x800000, R0 ;  /* 0x0080000009007824 */ /* 0x000fce00078e0200 */
.L_x_81:
[----:B------:R-:W-:Y:S05]  /*0df0*/  BSYNC.RECONVERGENT B2 ;  /* 0x0000000000027941 */ /* 0x000fea0003800200 */
.L_x_78:
[----:B------:R-:W-:Y:S05]  /*0e00*/  BRA `(.L_x_82) ;  /* 0x0000000000207947 */ /* 0x000fea0003800000 */
.L_x_77:
[----:B------:R-:W-:-:S04]  /*0e10*/  LOP3.LUT R0, R11, 0x80000000, R0, 0x48, !PT ;  /* 0x800000000b007812 */ /* 0x000fc800078e4800 */
[----:B------:R-:W-:Y:S01]  /*0e20*/  LOP3.LUT R0, R0, 0x7f800000, RZ, 0xfc, !PT ;  /* 0x7f80000000007812 */ /* 0x000fe200078efcff */
[----:B------:R-:W-:Y:S06]  /*0e30*/  BRA `(.L_x_82) ;  /* 0x0000000000147947 */ /* 0x000fec0003800000 */
.L_x_76:
[----:B------:R-:W-:Y:S01]  /*0e40*/  LOP3.LUT R0, R11, 0x80000000, R0, 0x48, !PT ;  /* 0x800000000b007812 */ /* 0x000fe200078e4800 */
[----:B------:R-:W-:Y:S06]  /*0e50*/  BRA `(.L_x_82) ;  /* 0x00000000000c7947 */ /* 0x000fec0003800000 */
.L_x_75:
[----:B------:R-:W0:Y:S01]  /*0e60*/  MUFU.RSQ R0, -QNAN ;  /* 0xffc0000000007908 */ /* 0x000e220000001400 */
[----:B------:R-:W-:Y:S05]  /*0e70*/  BRA `(.L_x_82) ;  /* 0x0000000000047947 */ /* 0x000fea0003800000 */
.L_x_74:
[----:B------:R-:W-:-:S07]  /*0e80*/  FADD.FTZ R0, R0, R3 ;  /* 0x0000000300007221 */ /* 0x000fce0000010000 */
.L_x_82:
[----:B------:R-:W-:Y:S05]  /*0e90*/  BSYNC.RECONVERGENT B1 ;  /* 0x0000000000017941 */ /* 0x000fea0003800200 */
.L_x_72:
[----:B------:R-:W-:-:S04]  /*0ea0*/  HFMA2 R9, -RZ, RZ, 0, 0 ;  /* 0x00000000ff097431 */ /* 0x000fc800000001ff */
[----:B0-----:R-:W-:Y:S05]  /*0eb0*/  RET.REL.NODEC R8 `(_Z15layerNormKernelPfS_S_S_) ;  /* 0xfffffff008507950 */ /* 0x001fea0003c3ffff */
.L_x_83:
        /* <DEDUP_REMOVED lines=12> */
.L_x_90:


//--------------------- .text._Z19loadEmbeddingKernelPfiiiS_S_ --------------------------
	.section	.text._Z19loadEmbeddingKernelPfiiiS_S_,"ax",@progbits
	.align	128
        .global         _Z19loadEmbeddingKernelPfiiiS_S_
        .type           _Z19loadEmbeddingKernelPfiiiS_S_,@function
        .size           _Z19loadEmbeddingKernelPfiiiS_S_,(.L_x_98 - _Z19loadEmbeddingKernelPfiiiS_S_)
        .other          _Z19loadEmbeddingKernelPfiiiS_S_,@"STO_CUDA_ENTRY STV_DEFAULT"
_Z19loadEmbeddingKernelPfiiiS_S_:
.text._Z19loadEmbeddingKernelPfiiiS_S_:
[----:B------:R-:W-:Y:S01]  /*0000*/  LDC R1, c[0x0][0x37c] ;  /* 0x0000df00ff017b82 */ /* 0x000fe20000000800 */
[----:B------:R-:W0:Y:S07]  /*0010*/  S2R R9, SR_TID.X ;  /* 0x0000000000097919 */ /* 0x000e2e0000002100 */
[----:B------:R-:W0:Y:S01]  /*0020*/  S2UR UR4, SR_CTAID.X ;  /* 0x00000000000479c3 */ /* 0x000e220000002500 */
[----:B------:R-:W1:Y:S07]  /*0030*/  LDCU UR6, c[0x0][0x390] ;  /* 0x00007200ff0677ac */ /* 0x000e6e0008000800 */
[----:B------:R-:W0:Y:S02]  /*0040*/  LDC R0, c[0x0][0x360] ;  /* 0x0000d800ff007b82 */ /* 0x000e240000000800 */
[----:B0-----:R-:W-:-:S05]  /*0050*/  IMAD R9, R0, UR4, R9 ;  /* 0x0000000400097c24 */ /* 0x001fca000f8e0209 */
[----:B-1----:R-:W-:-:S13]  /*0060*/  ISETP.GE.AND P0, PT, R9, UR6, PT ;  /* 0x0000000609007c0c */ /* 0x002fda000bf06270 */
[----:B------:R-:W-:Y:S05]  /*0070*/  @P0 EXIT ;  /* 0x000000000000094d */ /* 0x000fea0003800000 */
[----:B------:R-:W0:Y:S01]  /*0080*/  LDC.64 R10, c[0x0][0x388] ;  /* 0x0000e200ff0a7b82 */ /* 0x000e220000000a00 */
[----:B------:R-:W1:Y:S07]  /*0090*/  LDCU.64 UR4, c[0x0][0x358] ;  /* 0x00006b00ff0477ac */ /* 0x000e6e0008000a00 */
[----:B------:R-:W2:Y:S08]  /*00a0*/  LDC.64 R2, c[0x0][0x398] ;  /* 0x0000e600ff027b82 */ /* 0x000eb00000000a00 */
[----:B------:R-:W3:Y:S01]  /*00b0*/  LDC.64 R4, c[0x0][0x3a0] ;  /* 0x0000e800ff047b82 */ /* 0x000ee20000000a00 */
[----:B0-----:R-:W-:-:S02]  /*00c0*/  IMAD R7, R10, UR6, R9 ;  /* 0x000000060a077c24 */ /* 0x001fc4000f8e0209 */
[----:B------:R-:W-:Y:S02]  /*00d0*/  IMAD R11, R11, UR6, R9 ;  /* 0x000000060b0b7c24 */ /* 0x000fe4000f8e0209 */
[----:B--2---:R-:W-:-:S03]  /*00e0*/  IMAD.WIDE R2, R7, 0x4, R2 ;  /* 0x0000000407027825 */ /* 0x004fc600078e0202 */
[----:B------:R-:W0:Y:S03]  /*00f0*/  LDC.64 R6, c[0x0][0x380] ;  /* 0x0000e000ff067b82 */ /* 0x000e260000000a00 */
[----:B-1----:R-:W2:Y:S01]  /*0100*/  LDG.E R2, desc[UR4][R2.64] ;  /* 0x0000000402027981 */ /* 0x002ea2000c1e1900 */
[----:B---3--:R-:W-:-:S06]  /*0110*/  IMAD.WIDE R4, R11, 0x4, R4 ;  /* 0x000000040b047825 */ /* 0x008fcc00078e0204 */
[----:B------:R-:W2:Y:S01]  /*0120*/  LDG.E R5, desc[UR4][R4.64] ;  /* 0x0000000404057981 */ /* 0x000ea2000c1e1900 */
[----:B0-----:R-:W-:-:S04]  /*0130*/  IMAD.WIDE R6, R9, 0x4, R6 ;  /* 0x0000000409067825 */ /* 0x001fc800078e0206 */
[----:B--2---:R-:W-:-:S05]  /*0140*/  FADD R9, R2, R5 ;  /* 0x0000000502097221 */ /* 0x004fca0000000000 */
[----:B------:R-:W-:Y:S01]  /*0150*/  STG.E desc[UR4][R6.64], R9 ;  /* 0x0000000906007986 */ /* 0x000fe2000c101904 */
[----:B------:R-:W-:Y:S05]  /*0160*/  EXIT ;  /* 0x000000000000794d */ /* 0x000fea0003800000 */
.L_x_84:
        /* <DEDUP_REMOVED lines=9> */
.L_x_98:


//--------------------- .nv.shared._Z14gemvGeluKernelPfS_S_S_ --------------------------
	.section	.nv.shared._Z14gemvGeluKernelPfS_S_S_,"aw",@nobits
	.sectionflags	@""
	.align	16
	.zero		1024


//--------------------- .nv.shared.reserved.0     --------------------------
	.section	.nv.shared.reserved.0,"aw",@nobits
	.weak		__nv_reservedSMEM_offset_0_alias
	.size		__nv_reservedSMEM_offset_0_alias, 0, 64
	.other		__nv_reservedSMEM_offset_0_alias,@"STO_CUDA_RESERVED_SHARED STV_DEFAULT"
__nv_reservedSMEM_offset_0_alias:
	.zero		0
	.zero		64


//--------------------- .nv.shared._Z14gemvSumKernelNPfS_S_S_i --------------------------
	.section	.nv.shared._Z14gemvSumKernelNPfS_S_S_i,"aw",@nobits
	.sectionflags	@""
	.align	16
	.zero		1024


//--------------------- .nv.shared._Z13gemvSumKernelPfS_S_S_ --------------------------
	.section	.nv.shared._Z13gemvSumKernelPfS_S_S_,"aw",@nobits
	.sectionflags	@""
	.align	16
	.zero		1024


//--------------------- .nv.shared._Z10gemvKernelPfS_S_S_ --------------------------
	.section	.nv.shared._Z10gemvKernelPfS_S_S_,"aw",@nobits
	.sectionflags	@""
	.align	16
	.zero		1024


//--------------------- .nv.shared._Z10attnKerneliPfS_S_i --------------------------
	.section	.nv.shared._Z10attnKerneliPfS_S_i,"aw",@nobits
	.sectionflags	@""
	.align	16
	.zero		1024


//--------------------- .nv.shared._Z9qkvKernelPfS_S_S_S_ --------------------------
	.section	.nv.shared._Z9qkvKernelPfS_S_S_S_,"aw",@nobits
	.sectionflags	@""
	.align	16
	.zero		1024


//--------------------- .nv.shared._Z15layerNormKernelPfS_S_S_ --------------------------
	.section	.nv.shared._Z15layerNormKernelPfS_S_S_,"aw",@nobits
	.sectionflags	@""
	.align	16
	.zero		1024


//--------------------- .nv.shared._Z19loadEmbeddingKernelPfiiiS_S_ --------------------------
	.section	.nv.shared._Z19loadEmbeddingKernelPfiiiS_S_,"aw",@nobits
	.sectionflags	@""
	.align	16
	.zero		1024


//--------------------- .nv.constant0._Z14gemvGeluKernelPfS_S_S_ --------------------------
	.section	.nv.constant0._Z14gemvGeluKernelPfS_S_S_,"a",@progbits
	.sectionflags	@""
	.align	4
.nv.constant0._Z14gemvGeluKernelPfS_S_S_:
	.zero		928


//--------------------- .nv.constant0._Z14gemvSumKernelNPfS_S_S_i --------------------------
	.section	.nv.constant0._Z14gemvSumKernelNPfS_S_S_i,"a",@progbits
	.sectionflags	@""
	.align	4
.nv.constant0._Z14gemvSumKernelNPfS_S_S_i:
	.zero		932


//--------------------- .nv.constant0._Z13gemvSumKernelPfS_S_S_ --------------------------
	.section	.nv.constant0._Z13gemvSumKernelPfS_S_S_,"a",@progbits
	.sectionflags	@""
	.align	4
.nv.constant0._Z13gemvSumKernelPfS_S_S_:
	.zero		928


//--------------------- .nv.constant0._Z10gemvKernelPfS_S_S_ --------------------------
	.section	.nv.constant0._Z10gemvKernelPfS_S_S_,"a",@progbits
	.sectionflags	@""
	.align	4
.nv.constant0._Z10gemvKernelPfS_S_S_:
	.zero		928


//--------------------- .nv.constant0._Z10attnKerneliPfS_S_i --------------------------
	.section	.nv.constant0._Z10attnKerneliPfS_S_i,"a",@progbits
	.sectionflags	@""
	.align	4
.nv.constant0._Z10attnKerneliPfS_S_i:
	.zero		932


//--------------------- .nv.constant0._Z9qkvKernelPfS_S_S_S_ --------------------------
	.section	.nv.constant0._Z9qkvKernelPfS_S_S_S_,"a",@progbits
	.sectionflags	@""
	.align	4
.nv.constant0._Z9qkvKernelPfS_S_S_S_:
	.zero		936


//--------------------- .nv.constant0._Z15layerNormKernelPfS_S_S_ --------------------------
	.section	.nv.constant0._Z15layerNormKernelPfS_S_S_,"a",@progbits
	.sectionflags	@""
	.align	4
.nv.constant0._Z15layerNormKernelPfS_S_S_:
	.zero		928


//--------------------- .nv.constant0._Z19loadEmbeddingKernelPfiiiS_S_ --------------------------
	.section	.nv.constant0._Z19loadEmbeddingKernelPfiiiS_S_,"a",@progbits
	.sectionflags	@""
	.align	4
.nv.constant0._Z19loadEmbeddingKernelPfiiiS_S_:
	.zero		936


//--------------------- SYMBOLS --------------------------

	.type		.nv.reservedSmem.offset0,@object
	.size		.nv.reservedSmem.offset0,0x4
	.type		.nv.reservedSmem.cap,@object
	.size		.nv.reservedSmem.cap,0x4
